// auto-generated by cutlass_sweep.gemm — config: {"arch": "sm_100", "cluster_m": 2, "cluster_n": 1, "dtype": "e4m3", "dtype_b": "e4m3", "layout": "nt", "stages": 0, "tile_k": 128, "tile_m": 64, "tile_n": 128}
#include "cutlass/cutlass.h"
#include "cutlass/gemm/collective/collective_builder.hpp"
#include "cutlass/gemm/device/gemm_universal_adapter.h"
#include "cutlass/gemm/kernel/gemm_universal.hpp"
#include "cutlass/epilogue/collective/collective_builder.hpp"

using ElemA = cutlass::float_e4m3_t;
using ElemB = cutlass::float_e4m3_t;
using ElemCD = cutlass::float_e4m3_t;
using Acc  = float;
using TileShape    = cute::Shape<cute::_64, cute::_128, cute::_128>;
using ClusterShape = cute::Shape<cute::_2, cute::_1, cute::_1>;

using CollectiveEpilogue = typename cutlass::epilogue::collective::CollectiveBuilder<
    cutlass::arch::Sm100, cutlass::arch::OpClassTensorOp,
    TileShape, ClusterShape,
    cutlass::epilogue::collective::EpilogueTileAuto,
    Acc, Acc,
    ElemCD, cutlass::layout::RowMajor, 128 / cutlass::sizeof_bits<ElemCD>::value,
    ElemCD, cutlass::layout::RowMajor, 128 / cutlass::sizeof_bits<ElemCD>::value,
    cutlass::epilogue::collective::EpilogueScheduleAuto
  >::CollectiveOp;

using CollectiveMainloop = typename cutlass::gemm::collective::CollectiveBuilder<
    cutlass::arch::Sm100, cutlass::arch::OpClassTensorOp,
    ElemA, cutlass::layout::RowMajor, 128 / cutlass::sizeof_bits<ElemA>::value,
    ElemB, cutlass::layout::ColumnMajor, 128 / cutlass::sizeof_bits<ElemB>::value,
    Acc,
    TileShape, ClusterShape,
    cutlass::gemm::collective::StageCountAutoCarveout<static_cast<int>(sizeof(typename CollectiveEpilogue::SharedStorage))>,
    cutlass::gemm::collective::KernelScheduleAuto
  >::CollectiveOp;

using GemmKernel = cutlass::gemm::kernel::GemmUniversal<
    cute::Shape<int,int,int,int>,
    CollectiveMainloop,
    CollectiveEpilogue
>;
using Gemm = cutlass::gemm::device::GemmUniversalAdapter<GemmKernel>;

// Force the device kernel symbol into the cubin without needing a host main.
auto* _anchor = &cutlass::device_kernel<GemmKernel>;


// ===== COMPILED SASS (sm_100a) =====

	.target	sm_100a

	.elftype	@"ET_EXEC"


//--------------------- .note.nv.tkinfo           --------------------------
	.section	.note.nv.tkinfo,"",@"SHT_NOTE"
	.sectionflags	@"SHF_NOTE_NV_TKINFO"
	.tkinfo
        /*0018*/ 	.word	0x00000002
        /*0030*/ 	.string	""
        /*0030*/ 	.string	"ptxas"
        /*0030*/ 	.string	"Cuda compilation tools, release 13.0, V13.0.88"
        /*0030*/ 	.string	"Build cuda_13.0.r13.0/compiler.36424714_0"
        /*0030*/ 	.string	"-arch sm_100a -m 64 "



//--------------------- .note.nv.cuinfo           --------------------------
	.section	.note.nv.cuinfo,"",@"SHT_NOTE"
	.sectionflags	@"SHF_NOTE_NV_CUINFO"
        /*0018*/ 	.short	0x0002
        /*001a*/ 	.short	0x0064
        /*001c*/ 	.short	0x0082
	.zero		2


//--------------------- .nv.info                  --------------------------
	.section	.nv.info,"",@"SHT_CUDA_INFO"
	.align	4


	//----- nvinfo : EIATTR_REGCOUNT
	.align		4
        /*0000*/ 	.byte	0x04, 0x2f
        /*0002*/ 	.short	(.L_19 - .L_18)
	.align		4
.L_18:
        /*0004*/ 	.word	index@(_ZN7cutlass13device_kernelINS_4gemm6kernel13GemmUniversalIN4cute5tupleIJiiiiEEENS1_10collective13CollectiveMmaINS1_35MainloopSm100TmaUmmaWarpSpecializedILi8ELi2ELi4ENS5_IJNS4_1CILi2EEENSA_ILi1EEESC_EEEEENS5_IJNSA_ILi64EEENSA_ILi128EEESG_EEENS_12float_e4m3_tENS5_IJlSC_lEEESI_SJ_NS4_8TiledMMAINS4_8MMA_AtomIJNS4_10MMA_TraitsINS4_19SM100_MMA_F8F6F4_SSEJSI_SI_fSF_SG_NS4_17integral_constantINS4_4UMMA5MajorELSQ_0EEESR_NSO_INSP_7ScaleInELSS_0EEEST_EEEEEENS4_6LayoutINS5_IJSC_SC_SC_EEENS5_IJNSA_ILi0EEESY_SY_EEEEENS5_IJNS4_10UnderscoreES11_S11_EEEEENS4_13SM90_TMA_LOADENS4_14ComposedLayoutINS4_7SwizzleILi3ELi4ELi3EEENS4_18smem_ptr_flag_bitsILi8EEENSW_INS5_IJNSA_ILi8EEESG_EEENS5_IJSG_SC_EEEEEEEvNS4_8identityENS4_23SM90_TMA_LOAD_MULTICASTES1E_vS1F_EENS_8epilogue10collective18CollectiveEpilogueINS1I_23Sm100TmaWarpSpecializedILi2ELi2ELi32ELb0ELb0EEEJSH_NS5_IJNSW_ISF_SC_EES1N_EEESI_SJ_SI_SJ_NS1I_6fusion15FusionCallbacksIS1M_NS1P_17LinearCombinationISI_fSI_fLNS_15FloatRoundStyleE2EEESH_S1O_JEEENS4_5SM1004TMEM4LOAD26SM100_TMEM_LOAD_16dp32b32xES14_NS15_INS16_ILi2ELi4ELi3EEES19_NSW_INS5_IJS1A_SF_EEENS5_IJSF_SC_EEEEEEENS4_39AutoVectorizingCopyWithAssumedAlignmentILi128EEENS4_14SM90_TMA_STOREES23_S25_S25_EEEvvEEEEvNT_6ParamsE)
        /*0008*/ 	.word	0x00000072


	//----- nvinfo : EIATTR_FRAME_SIZE
	.align		4
.L_19:
        /*000c*/ 	.byte	0x04, 0x11
        /*000e*/ 	.short	(.L_21 - .L_20)
	.align		4
.L_20:
        /*0010*/ 	.word	index@($__internal_2_$__cuda_sm10x_tcgen05_guardrail_trap_unallocated_columns_being_dealloced)
        /*0014*/ 	.word	0x00000000


	//----- nvinfo : EIATTR_FRAME_SIZE
	.align		4
.L_21:
        /*0018*/ 	.byte	0x04, 0x11
        /*001a*/ 	.short	(.L_23 - .L_22)
	.align		4
.L_22:
        /*001c*/ 	.word	index@($__internal_1_$__cuda_sm10x_tcgen05_guardrail_trap_phase_invalid_during_alloc)
        /*0020*/ 	.word	0x00000000


	//----- nvinfo : EIATTR_FRAME_SIZE
	.align		4
.L_23:
        /*0024*/ 	.byte	0x04, 0x11
        /*0026*/ 	.short	(.L_25 - .L_24)
	.align		4
.L_24:
        /*0028*/ 	.word	index@($__internal_0_$__cuda_sm10x_tcgen05_guardrail_trap_col_being_dealloced_not_returned_by_alloc)
        /*002c*/ 	.word	0x00000000


	//----- nvinfo : EIATTR_FRAME_SIZE
	.align		4
.L_25:
        /*0030*/ 	.byte	0x04, 0x11
        /*0032*/ 	.short	(.L_27 - .L_26)
	.align		4
.L_26:
        /*0034*/ 	.word	index@(_ZN7cutlass13device_kernelINS_4gemm6kernel13GemmUniversalIN4cute5tupleIJiiiiEEENS1_10collective13CollectiveMmaINS1_35MainloopSm100TmaUmmaWarpSpecializedILi8ELi2ELi4ENS5_IJNS4_1CILi2EEENSA_ILi1EEESC_EEEEENS5_IJNSA_ILi64EEENSA_ILi128EEESG_EEENS_12float_e4m3_tENS5_IJlSC_lEEESI_SJ_NS4_8TiledMMAINS4_8MMA_AtomIJNS4_10MMA_TraitsINS4_19SM100_MMA_F8F6F4_SSEJSI_SI_fSF_SG_NS4_17integral_constantINS4_4UMMA5MajorELSQ_0EEESR_NSO_INSP_7ScaleInELSS_0EEEST_EEEEEENS4_6LayoutINS5_IJSC_SC_SC_EEENS5_IJNSA_ILi0EEESY_SY_EEEEENS5_IJNS4_10UnderscoreES11_S11_EEEEENS4_13SM90_TMA_LOADENS4_14ComposedLayoutINS4_7SwizzleILi3ELi4ELi3EEENS4_18smem_ptr_flag_bitsILi8EEENSW_INS5_IJNSA_ILi8EEESG_EEENS5_IJSG_SC_EEEEEEEvNS4_8identityENS4_23SM90_TMA_LOAD_MULTICASTES1E_vS1F_EENS_8epilogue10collective18CollectiveEpilogueINS1I_23Sm100TmaWarpSpecializedILi2ELi2ELi32ELb0ELb0EEEJSH_NS5_IJNSW_ISF_SC_EES1N_EEESI_SJ_SI_SJ_NS1I_6fusion15FusionCallbacksIS1M_NS1P_17LinearCombinationISI_fSI_fLNS_15FloatRoundStyleE2EEESH_S1O_JEEENS4_5SM1004TMEM4LOAD26SM100_TMEM_LOAD_16dp32b32xES14_NS15_INS16_ILi2ELi4ELi3EEES19_NSW_INS5_IJS1A_SF_EEENS5_IJSF_SC_EEEEEEENS4_39AutoVectorizingCopyWithAssumedAlignmentILi128EEENS4_14SM90_TMA_STOREES23_S25_S25_EEEvvEEEEvNT_6ParamsE)
        /*0038*/ 	.word	0x00000000


	//----- nvinfo : EIATTR_MIN_STACK_SIZE
	.align		4
.L_27:
        /*003c*/ 	.byte	0x04, 0x12
        /*003e*/ 	.short	(.L_29 - .L_28)
	.align		4
.L_28:
        /*0040*/ 	.word	index@(_ZN7cutlass13device_kernelINS_4gemm6kernel13GemmUniversalIN4cute5tupleIJiiiiEEENS1_10collective13CollectiveMmaINS1_35MainloopSm100TmaUmmaWarpSpecializedILi8ELi2ELi4ENS5_IJNS4_1CILi2EEENSA_ILi1EEESC_EEEEENS5_IJNSA_ILi64EEENSA_ILi128EEESG_EEENS_12float_e4m3_tENS5_IJlSC_lEEESI_SJ_NS4_8TiledMMAINS4_8MMA_AtomIJNS4_10MMA_TraitsINS4_19SM100_MMA_F8F6F4_SSEJSI_SI_fSF_SG_NS4_17integral_constantINS4_4UMMA5MajorELSQ_0EEESR_NSO_INSP_7ScaleInELSS_0EEEST_EEEEEENS4_6LayoutINS5_IJSC_SC_SC_EEENS5_IJNSA_ILi0EEESY_SY_EEEEENS5_IJNS4_10UnderscoreES11_S11_EEEEENS4_13SM90_TMA_LOADENS4_14ComposedLayoutINS4_7SwizzleILi3ELi4ELi3EEENS4_18smem_ptr_flag_bitsILi8EEENSW_INS5_IJNSA_ILi8EEESG_EEENS5_IJSG_SC_EEEEEEEvNS4_8identityENS4_23SM90_TMA_LOAD_MULTICASTES1E_vS1F_EENS_8epilogue10collective18CollectiveEpilogueINS1I_23Sm100TmaWarpSpecializedILi2ELi2ELi32ELb0ELb0EEEJSH_NS5_IJNSW_ISF_SC_EES1N_EEESI_SJ_SI_SJ_NS1I_6fusion15FusionCallbacksIS1M_NS1P_17LinearCombinationISI_fSI_fLNS_15FloatRoundStyleE2EEESH_S1O_JEEENS4_5SM1004TMEM4LOAD26SM100_TMEM_LOAD_16dp32b32xES14_NS15_INS16_ILi2ELi4ELi3EEES19_NSW_INS5_IJS1A_SF_EEENS5_IJSF_SC_EEEEEEENS4_39AutoVectorizingCopyWithAssumedAlignmentILi128EEENS4_14SM90_TMA_STOREES23_S25_S25_EEEvvEEEEvNT_6ParamsE)
        /*0044*/ 	.word	0x00000000
.L_29:


//--------------------- .nv.compat                --------------------------
	.section	.nv.compat,"",@"SHT_CUDA_COMPAT_INFO"
	.align	4
        /*0000*/ 	.byte	0x02, 0x09, 0x01, 0x00, 0x02, 0x02, 0x02, 0x00, 0x02, 0x05, 0x05, 0x00, 0x03, 0x07, 0x01, 0x01
        /*0010*/ 	.byte	0x02, 0x03, 0x01, 0x00, 0x02, 0x06, 0x01, 0x00, 0x04, 0x0b, 0x08, 0x00, 0x09, 0x00, 0x00, 0x00
        /*0020*/ 	.byte	0x00, 0x00, 0x00, 0x00


//--------------------- .nv.info._ZN7cutlass13device_kernelINS_4gemm6kernel13GemmUniversalIN4cute5tupleIJiiiiEEENS1_10collective13CollectiveMmaINS1_35MainloopSm100TmaUmmaWarpSpecializedILi8ELi2ELi4ENS5_IJNS4_1CILi2EEENSA_ILi1EEESC_EEEEENS5_IJNSA_ILi64EEENSA_ILi128EEESG_EEENS_12float_e4m3_tENS5_IJlSC_lEEESI_SJ_NS4_8TiledMMAINS4_8MMA_AtomIJNS4_10MMA_TraitsINS4_19SM100_MMA_F8F6F4_SSEJSI_SI_fSF_SG_NS4_17integral_constantINS4_4UMMA5MajorELSQ_0EEESR_NSO_INSP_7ScaleInELSS_0EEEST_EEEEEENS4_6LayoutINS5_IJSC_SC_SC_EEENS5_IJNSA_ILi0EEESY_SY_EEEEENS5_IJNS4_10UnderscoreES11_S11_EEEEENS4_13SM90_TMA_LOADENS4_14ComposedLayoutINS4_7SwizzleILi3ELi4ELi3EEENS4_18smem_ptr_flag_bitsILi8EEENSW_INS5_IJNSA_ILi8EEESG_EEENS5_IJSG_SC_EEEEEEEvNS4_8identityENS4_23SM90_TMA_LOAD_MULTICASTES1E_vS1F_EENS_8epilogue10collective18CollectiveEpilogueINS1I_23Sm100TmaWarpSpecializedILi2ELi2ELi32ELb0ELb0EEEJSH_NS5_IJNSW_ISF_SC_EES1N_EEESI_SJ_SI_SJ_NS1I_6fusion15FusionCallbacksIS1M_NS1P_17LinearCombinationISI_fSI_fLNS_15FloatRoundStyleE2EEESH_S1O_JEEENS4_5SM1004TMEM4LOAD26SM100_TMEM_LOAD_16dp32b32xES14_NS15_INS16_ILi2ELi4ELi3EEES19_NSW_INS5_IJS1A_SF_EEENS5_IJSF_SC_EEEEEEENS4_39AutoVectorizingCopyWithAssumedAlignmentILi128EEENS4_14SM90_TMA_STOREES23_S25_S25_EEEvvEEEEvNT_6ParamsE --------------------------
	.section	.nv.info._ZN7cutlass13device_kernelINS_4gemm6kernel13GemmUniversalIN4cute5tupleIJiiiiEEENS1_10collective13CollectiveMmaINS1_35MainloopSm100TmaUmmaWarpSpecializedILi8ELi2ELi4ENS5_IJNS4_1CILi2EEENSA_ILi1EEESC_EEEEENS5_IJNSA_ILi64EEENSA_ILi128EEESG_EEENS_12float_e4m3_tENS5_IJlSC_lEEESI_SJ_NS4_8TiledMMAINS4_8MMA_AtomIJNS4_10MMA_TraitsINS4_19SM100_MMA_F8F6F4_SSEJSI_SI_fSF_SG_NS4_17integral_constantINS4_4UMMA5MajorELSQ_0EEESR_NSO_INSP_7ScaleInELSS_0EEEST_EEEEEENS4_6LayoutINS5_IJSC_SC_SC_EEENS5_IJNSA_ILi0EEESY_SY_EEEEENS5_IJNS4_10UnderscoreES11_S11_EEEEENS4_13SM90_TMA_LOADENS4_14ComposedLayoutINS4_7SwizzleILi3ELi4ELi3EEENS4_18smem_ptr_flag_bitsILi8EEENSW_INS5_IJNSA_ILi8EEESG_EEENS5_IJSG_SC_EEEEEEEvNS4_8identityENS4_23SM90_TMA_LOAD_MULTICASTES1E_vS1F_EENS_8epilogue10collective18CollectiveEpilogueINS1I_23Sm100TmaWarpSpecializedILi2ELi2ELi32ELb0ELb0EEEJSH_NS5_IJNSW_ISF_SC_EES1N_EEESI_SJ_SI_SJ_NS1I_6fusion15FusionCallbacksIS1M_NS1P_17LinearCombinationISI_fSI_fLNS_15FloatRoundStyleE2EEESH_S1O_JEEENS4_5SM1004TMEM4LOAD26SM100_TMEM_LOAD_16dp32b32xES14_NS15_INS16_ILi2ELi4ELi3EEES19_NSW_INS5_IJS1A_SF_EEENS5_IJSF_SC_EEEEEEENS4_39AutoVectorizingCopyWithAssumedAlignmentILi128EEENS4_14SM90_TMA_STOREES23_S25_S25_EEEvvEEEEvNT_6ParamsE,"",@"SHT_CUDA_INFO"
	.sectionflags	@""
	.align	4


	//----- nvinfo : EIATTR_CUDA_API_VERSION
	.align		4
        /*0000*/ 	.byte	0x04, 0x37
        /*0002*/ 	.short	(.L_31 - .L_30)
.L_30:
        /*0004*/ 	.word	0x00000082


	//----- nvinfo : EIATTR_KPARAM_INFO
	.align		4
.L_31:
        /*0008*/ 	.byte	0x04, 0x17
        /*000a*/ 	.short	(.L_33 - .L_32)
.L_32:
        /*000c*/ 	.word	0x00000000
        /*0010*/ 	.short	0x0000
        /*0012*/ 	.short	0x0000
        /*0014*/ 	.byte	0x00, 0xf0, 0x01, 0x20


	//----- nvinfo : EIATTR_AT_ENTRY_FRAGMENTS
	.align		4
.L_33:
        /*0018*/ 	.byte	0x04, 0x4f
        /*001a*/ 	.short	(.L_35 - .L_34)


	//   ....[0]....
.L_34:
        /*001c*/ 	.word	0x00000006


	//----- nvinfo : EIATTR_RESERVED_SMEM_USED
	.align		4
.L_35:
        /*0020*/ 	.byte	0x01, 0x41
	.zero		2


	//----- nvinfo : EIATTR_SPARSE_MMA_MASK
	.align		4
        /*0024*/ 	.byte	0x03, 0x50
        /*0026*/ 	.short	0x0000


	//----- nvinfo : EIATTR_TCGEN05_1CTA_USED
	.align		4
        /*0028*/ 	.byte	0x01, 0x51
	.zero		2


	//----- nvinfo : EIATTR_MAXREG_COUNT
	.align		4
        /*002c*/ 	.byte	0x03, 0x1b
        /*002e*/ 	.short	0x00ff


	//----- nvinfo : EIATTR_NUM_BARRIERS
	.align		4
        /*0030*/ 	.byte	0x02, 0x4c
        /*0032*/ 	.byte	0x07
	.zero		1


	//----- nvinfo : EIATTR_EXTERNS
	.align		4
        /*0034*/ 	.byte	0x04, 0x0f
        /*0036*/ 	.short	(.L_37 - .L_36)


	//   ....[0]....
	.align		4
.L_36:
        /*0038*/ 	.word	index@(__assertfail)


	//----- nvinfo : EIATTR_MERCURY_ISA_VERSION
	.align		4
.L_37:
        /*003c*/ 	.byte	0x03, 0x5f
        /*003e*/ 	.short	0x0101


	//----- nvinfo : EIATTR_INT_WARP_WIDE_INSTR_OFFSETS
	.align		4
        /*0040*/ 	.byte	0x04, 0x31
        /*0042*/ 	.short	(.L_39 - .L_38)


	//   ....[0]....
.L_38:
        /*0044*/ 	.word	0x00003f40


	//   ....[1]....
        /*0048*/ 	.word	0x00003f60


	//   ....[2]....
        /*004c*/ 	.word	0x00003f90


	//   ....[3]....
        /*0050*/ 	.word	0x00004b60


	//   ....[4]....
        /*0054*/ 	.word	0x00004bd0


	//   ....[5]....
        /*0058*/ 	.word	0x00004cc0


	//   ....[6]....
        /*005c*/ 	.word	0x00004d70


	//----- nvinfo : EIATTR_COOP_GROUP_MASK_REGIDS
	.align		4
.L_39:
        /*0060*/ 	.byte	0x04, 0x29
        /*0062*/ 	.short	(.L_41 - .L_40)


	//   ....[0]....
.L_40:
        /*0064*/ 	.word	0xffffffff


	//   ....[1]....
        /*0068*/ 	.word	0xffffffff


	//   ....[2]....
        /*006c*/ 	.word	0xffffffff


	//   ....[3]....
        /*0070*/ 	.word	0xffffffff


	//   ....[4]....
        /*0074*/ 	.word	0xffffffff


	//   ....[5]....
        /*0078*/ 	.word	0xffffffff


	//   ....[6]....
        /*007c*/ 	.word	0xffffffff


	//   ....[7]....
        /*0080*/ 	.word	0xffffffff


	//   ....[8]....
        /*0084*/ 	.word	0xffffffff


	//   ....[9]....
        /*0088*/ 	.word	0xffffffff


	//   ....[10]....
        /*008c*/ 	.word	0xffffffff


	//   ....[11]....
        /*0090*/ 	.word	0xffffffff


	//   ....[12]....
        /*0094*/ 	.word	0xffffffff


	//   ....[13]....
        /*0098*/ 	.word	0xffffffff


	//----- nvinfo : EIATTR_COOP_GROUP_INSTR_OFFSETS
	.align		4
.L_41:
        /*009c*/ 	.byte	0x04, 0x28
        /*009e*/ 	.short	(.L_43 - .L_42)


	//   ....[0]....
.L_42:
        /*00a0*/ 	.word	0x00000080


	//   ....[1]....
        /*00a4*/ 	.word	0x000004f0


	//   ....[2]....
        /*00a8*/ 	.word	0x00000730


	//   ....[3]....
        /*00ac*/ 	.word	0x00000890


	//   ....[4]....
        /*00b0*/ 	.word	0x00000990


	//   ....[5]....
        /*00b4*/ 	.word	0x00000b00


	//   ....[6]....
        /*00b8*/ 	.word	0x00000ca0


	//   ....[7]....
        /*00bc*/ 	.word	0x00000e60


	//   ....[8]....
        /*00c0*/ 	.word	0x00002020


	//   ....[9]....
        /*00c4*/ 	.word	0x00003130


	//   ....[10]....
        /*00c8*/ 	.word	0x00003340


	//   ....[11]....
        /*00cc*/ 	.word	0x00003370


	//   ....[12]....
        /*00d0*/ 	.word	0x00003e20


	//   ....[13]....
        /*00d4*/ 	.word	0x00004050


	//----- nvinfo : EIATTR_VRC_CTA_INIT_COUNT
	.align		4
.L_43:
        /*00d8*/ 	.byte	0x02, 0x4a
        /*00da*/ 	.byte	0x80
	.zero		1


	//----- nvinfo : EIATTR_SYSCALL_OFFSETS
	.align		4
        /*00dc*/ 	.byte	0x04, 0x46
        /*00de*/ 	.short	(.L_45 - .L_44)


	//   ....[0]....
.L_44:
        /*00e0*/ 	.word	0x00005980


	//   ....[1]....
        /*00e4*/ 	.word	0x00005ac0


	//   ....[2]....
        /*00e8*/ 	.word	0x000062f0


	//   ....[3]....
        /*00ec*/ 	.word	0x00007080


	//----- nvinfo : EIATTR_MBARRIER_INSTR_OFFSETS
	.align		4
.L_45:
        /*00f0*/ 	.byte	0x04, 0x39
        /*00f2*/ 	.short	(.L_47 - .L_46)


	//   ....[0]....
.L_46:
        /*00f4*/ 	.word	0x00000610
        /*00f8*/ 	.word	0x000000ff
        /*00fc*/ 	.word	0x00000000
        /*0100*/ 	.short	0x0100
        /*0102*/ 	.byte	0x04
	.zero		1


	//   ....[1]....
        /*0104*/ 	.word	0x00000620
        /*0108*/ 	.word	0x000000ff
        /*010c*/ 	.word	0x00000040
        /*0110*/ 	.short	0x0100
        /*0112*/ 	.byte	0x04
	.zero		1


	//   ....[2]....
        /*0114*/ 	.word	0x00000630
        /*0118*/ 	.word	0x000000ff
        /*011c*/ 	.word	0x00000008
        /*0120*/ 	.short	0x0100
        /*0122*/ 	.byte	0x04
	.zero		1


	//   ....[3]....
        /*0124*/ 	.word	0x00000640
        /*0128*/ 	.word	0x000000ff
        /*012c*/ 	.word	0x00000048
        /*0130*/ 	.short	0x0100
        /*0132*/ 	.byte	0x04
	.zero		1


	//   ....[4]....
        /*0134*/ 	.word	0x00000650
        /*0138*/ 	.word	0x000000ff
        /*013c*/ 	.word	0x00000010
        /*0140*/ 	.short	0x0100
        /*0142*/ 	.byte	0x04
	.zero		1


	//   ....[5]....
        /*0144*/ 	.word	0x00000660
        /*0148*/ 	.word	0x000000ff
        /*014c*/ 	.word	0x00000050
        /*0150*/ 	.short	0x0100
        /*0152*/ 	.byte	0x04
	.zero		1


	//   ....[6]....
        /*0154*/ 	.word	0x00000670
        /*0158*/ 	.word	0x000000ff
        /*015c*/ 	.word	0x00000018
        /*0160*/ 	.short	0x0100
        /*0162*/ 	.byte	0x04
	.zero		1


	//   ....[7]....
        /*0164*/ 	.word	0x00000680
        /*0168*/ 	.word	0x000000ff
        /*016c*/ 	.word	0x00000058
        /*0170*/ 	.short	0x0100
        /*0172*/ 	.byte	0x04
	.zero		1


	//   ....[8]....
        /*0174*/ 	.word	0x00000690
        /*0178*/ 	.word	0x000000ff
        /*017c*/ 	.word	0x00000020
        /*0180*/ 	.short	0x0100
        /*0182*/ 	.byte	0x04
	.zero		1


	//   ....[9]....
        /*0184*/ 	.word	0x000006a0
        /*0188*/ 	.word	0x000000ff
        /*018c*/ 	.word	0x00000060
        /*0190*/ 	.short	0x0100
        /*0192*/ 	.byte	0x04
	.zero		1


	//   ....[10]....
        /*0194*/ 	.word	0x000006b0
        /*0198*/ 	.word	0x000000ff
        /*019c*/ 	.word	0x00000028
        /*01a0*/ 	.short	0x0100
        /*01a2*/ 	.byte	0x04
	.zero		1


	//   ....[11]....
        /*01a4*/ 	.word	0x000006c0
        /*01a8*/ 	.word	0x000000ff
        /*01ac*/ 	.word	0x00000068
        /*01b0*/ 	.short	0x0100
        /*01b2*/ 	.byte	0x04
	.zero		1


	//   ....[12]....
        /*01b4*/ 	.word	0x000006d0
        /*01b8*/ 	.word	0x000000ff
        /*01bc*/ 	.word	0x00000030
        /*01c0*/ 	.short	0x0100
        /*01c2*/ 	.byte	0x04
	.zero		1


	//   ....[13]....
        /*01c4*/ 	.word	0x000006e0
        /*01c8*/ 	.word	0x000000ff
        /*01cc*/ 	.word	0x00000070
        /*01d0*/ 	.short	0x0100
        /*01d2*/ 	.byte	0x04
	.zero		1


	//   ....[14]....
        /*01d4*/ 	.word	0x000006f0
        /*01d8*/ 	.word	0x000000ff
        /*01dc*/ 	.word	0x00000038
        /*01e0*/ 	.short	0x0100
        /*01e2*/ 	.byte	0x04
	.zero		1


	//   ....[15]....
        /*01e4*/ 	.word	0x00000700
        /*01e8*/ 	.word	0x000000ff
        /*01ec*/ 	.word	0x00000078
        /*01f0*/ 	.short	0x0100
        /*01f2*/ 	.byte	0x04
	.zero		1


	//   ....[16]....
        /*01f4*/ 	.word	0x00000840
        /*01f8*/ 	.word	0x000000ff
        /*01fc*/ 	.word	0x00000080
        /*0200*/ 	.short	0x0100
        /*0202*/ 	.byte	0x04
	.zero		1


	//   ....[17]....
        /*0204*/ 	.word	0x00000850
        /*0208*/ 	.word	0x000000ff
        /*020c*/ 	.word	0x00000090
        /*0210*/ 	.short	0x0100
        /*0212*/ 	.byte	0x04
	.zero		1


	//   ....[18]....
        /*0214*/ 	.word	0x00000860
        /*0218*/ 	.word	0x000000ff
        /*021c*/ 	.word	0x00000088
        /*0220*/ 	.short	0x0100
        /*0222*/ 	.byte	0x04
	.zero		1


	//   ....[19]....
        /*0224*/ 	.word	0x00000870
        /*0228*/ 	.word	0x000000ff
        /*022c*/ 	.word	0x00000098
        /*0230*/ 	.short	0x0100
        /*0232*/ 	.byte	0x04
	.zero		1


	//   ....[20]....
        /*0234*/ 	.word	0x00000960
        /*0238*/ 	.word	0x000000ff
        /*023c*/ 	.word	0x000000a0
        /*0240*/ 	.short	0x0100
        /*0242*/ 	.byte	0x06
	.zero		1


	//   ....[21]....
        /*0244*/ 	.word	0x00000970
        /*0248*/ 	.word	0x000000ff
        /*024c*/ 	.word	0x000000a8
        /*0250*/ 	.short	0x0100
        /*0252*/ 	.byte	0x06
	.zero		1


	//   ....[22]....
        /*0254*/ 	.word	0x00000ab0
        /*0258*/ 	.word	0x000000ff
        /*025c*/ 	.word	0x000000b0
        /*0260*/ 	.short	0x0100
        /*0262*/ 	.byte	0x06
	.zero		1


	//   ....[23]....
        /*0264*/ 	.word	0x00000ac0
        /*0268*/ 	.word	0x000000ff
        /*026c*/ 	.word	0x000000c0
        /*0270*/ 	.short	0x0100
        /*0272*/ 	.byte	0x06
	.zero		1


	//   ....[24]....
        /*0274*/ 	.word	0x00000ad0
        /*0278*/ 	.word	0x000000ff
        /*027c*/ 	.word	0x000000b8
        /*0280*/ 	.short	0x0100
        /*0282*/ 	.byte	0x06
	.zero		1


	//   ....[25]....
        /*0284*/ 	.word	0x00000ae0
        /*0288*/ 	.word	0x000000ff
        /*028c*/ 	.word	0x000000c8
        /*0290*/ 	.short	0x0100
        /*0292*/ 	.byte	0x06
	.zero		1


	//   ....[26]....
        /*0294*/ 	.word	0x00000c10
        /*0298*/ 	.word	0x000000ff
        /*029c*/ 	.word	0x000000d0
        /*02a0*/ 	.short	0x0100
        /*02a2*/ 	.byte	0x04
	.zero		1


	//   ....[27]....
        /*02a4*/ 	.word	0x00000c20
        /*02a8*/ 	.word	0x000000ff
        /*02ac*/ 	.word	0x000000f0
        /*02b0*/ 	.short	0x0100
        /*02b2*/ 	.byte	0x04
	.zero		1


	//   ....[28]....
        /*02b4*/ 	.word	0x00000c30
        /*02b8*/ 	.word	0x000000ff
        /*02bc*/ 	.word	0x000000d8
        /*02c0*/ 	.short	0x0100
        /*02c2*/ 	.byte	0x04
	.zero		1


	//   ....[29]....
        /*02c4*/ 	.word	0x00000c40
        /*02c8*/ 	.word	0x000000ff
        /*02cc*/ 	.word	0x000000f8
        /*02d0*/ 	.short	0x0100
        /*02d2*/ 	.byte	0x04
	.zero		1


	//   ....[30]....
        /*02d4*/ 	.word	0x00000c50
        /*02d8*/ 	.word	0x000000ff
        /*02dc*/ 	.word	0x000000e0
        /*02e0*/ 	.short	0x0100
        /*02e2*/ 	.byte	0x04
	.zero		1


	//   ....[31]....
        /*02e4*/ 	.word	0x00000c60
        /*02e8*/ 	.word	0x000000ff
        /*02ec*/ 	.word	0x00000100
        /*02f0*/ 	.short	0x0100
        /*02f2*/ 	.byte	0x04
	.zero		1


	//   ....[32]....
        /*02f4*/ 	.word	0x00000c70
        /*02f8*/ 	.word	0x000000ff
        /*02fc*/ 	.word	0x000000e8
        /*0300*/ 	.short	0x0100
        /*0302*/ 	.byte	0x04
	.zero		1


	//   ....[33]....
        /*0304*/ 	.word	0x00000c80
        /*0308*/ 	.word	0x000000ff
        /*030c*/ 	.word	0x00000108
        /*0310*/ 	.short	0x0100
        /*0312*/ 	.byte	0x04
	.zero		1


	//   ....[34]....
        /*0314*/ 	.word	0x00000d70
        /*0318*/ 	.word	0x000000ff
        /*031c*/ 	.word	0x00000110
        /*0320*/ 	.short	0x0100
        /*0322*/ 	.byte	0x04
	.zero		1


	//   ....[35]....
        /*0324*/ 	.word	0x00000d80
        /*0328*/ 	.word	0x000000ff
        /*032c*/ 	.word	0x00000120
        /*0330*/ 	.short	0x0100
        /*0332*/ 	.byte	0x04
	.zero		1


	//   ....[36]....
        /*0334*/ 	.word	0x00000d90
        /*0338*/ 	.word	0x000000ff
        /*033c*/ 	.word	0x00000118
        /*0340*/ 	.short	0x0100
        /*0342*/ 	.byte	0x04
	.zero		1


	//   ....[37]....
        /*0344*/ 	.word	0x00000da0
        /*0348*/ 	.word	0x000000ff
        /*034c*/ 	.word	0x00000128
        /*0350*/ 	.short	0x0100
        /*0352*/ 	.byte	0x04
	.zero		1


	//   ....[38]....
        /*0354*/ 	.word	0x000018d0
        /*0358*/ 	.word	0x00000000
        /*035c*/ 	.word	0x00000120
        /*0360*/ 	.short	0x010a
        /*0362*/ 	.byte	0xff
	.zero		1


	//   ....[39]....
        /*0364*/ 	.word	0x000018f0
        /*0368*/ 	.word	0x00000000
        /*036c*/ 	.word	0x00000110
        /*0370*/ 	.short	0x0101
        /*0372*/ 	.byte	0xff
	.zero		1


	//   ....[40]....
        /*0374*/ 	.word	0x000019b0
        /*0378*/ 	.word	0x000000ff
        /*037c*/ 	.word	0x00000040
        /*0380*/ 	.short	0x010a
        /*0382*/ 	.byte	0x04
	.zero		1


	//   ....[41]....
        /*0384*/ 	.word	0x00001a30
        /*0388*/ 	.word	0x000000ff
        /*038c*/ 	.word	0x00000040
        /*0390*/ 	.short	0x010a
        /*0392*/ 	.byte	0x21
	.zero		1


	//   ....[42]....
        /*0394*/ 	.word	0x00001bc0
        /*0398*/ 	.word	0x000000ff
        /*039c*/ 	.word	0x00000040
        /*03a0*/ 	.short	0x010a
        /*03a2*/ 	.byte	0x08
	.zero		1


	//   ....[43]....
        /*03a4*/ 	.word	0x00001ce0
        /*03a8*/ 	.word	0x000000ff
        /*03ac*/ 	.word	0x000000a8
        /*03b0*/ 	.short	0x0101
        /*03b2*/ 	.byte	0x07
	.zero		1


	//   ....[44]....
        /*03b4*/ 	.word	0x00001d00
        /*03b8*/ 	.word	0x000000ff
        /*03bc*/ 	.word	0x00000040
        /*03c0*/ 	.short	0x010a
        /*03c2*/ 	.byte	0x04
	.zero		1


	//   ....[45]....
        /*03c4*/ 	.word	0x00001d80
        /*03c8*/ 	.word	0x000000ff
        /*03cc*/ 	.word	0x00000040
        /*03d0*/ 	.short	0x010a
        /*03d2*/ 	.byte	0x09
	.zero		1


	//   ....[46]....
        /*03d4*/ 	.word	0x00001f20
        /*03d8*/ 	.word	0x000000ff
        /*03dc*/ 	.word	0x00000040
        /*03e0*/ 	.short	0x010a
        /*03e2*/ 	.byte	0x06
	.zero		1


	//   ....[47]....
        /*03e4*/ 	.word	0x00002050
        /*03e8*/ 	.word	0x00000003
        /*03ec*/ 	.word	0x000000b0
        /*03f0*/ 	.short	0x010a
        /*03f2*/ 	.byte	0xff
	.zero		1


	//   ....[48]....
        /*03f4*/ 	.word	0x000021a0
        /*03f8*/ 	.word	0x00000000
        /*03fc*/ 	.word	0x00000000
        /*0400*/ 	.short	0x0101
        /*0402*/ 	.byte	0xff
	.zero		1


	//   ....[49]....
        /*0404*/ 	.word	0x00002740
        /*0408*/ 	.word	0x000000ff
        /*040c*/ 	.word	0x00000000
        /*0410*/ 	.short	0x010a
        /*0412*/ 	.byte	0x04
	.zero		1


	//   ....[50]....
        /*0414*/ 	.word	0x000027d0
        /*0418*/ 	.word	0x000000ff
        /*041c*/ 	.word	0x00000000
        /*0420*/ 	.short	0x010a
        /*0422*/ 	.byte	0x05
	.zero		1


	//   ....[51]....
        /*0424*/ 	.word	0x00002860
        /*0428*/ 	.word	0x000000ff
        /*042c*/ 	.word	0x00000000
        /*0430*/ 	.short	0x010a
        /*0432*/ 	.byte	0x05
	.zero		1


	//   ....[52]....
        /*0434*/ 	.word	0x000028f0
        /*0438*/ 	.word	0x000000ff
        /*043c*/ 	.word	0x00000000
        /*0440*/ 	.short	0x010a
        /*0442*/ 	.byte	0x05
	.zero		1


	//   ....[53]....
        /*0444*/ 	.word	0x00002980
        /*0448*/ 	.word	0x000000ff
        /*044c*/ 	.word	0x00000000
        /*0450*/ 	.short	0x010a
        /*0452*/ 	.byte	0x05
	.zero		1


	//   ....[54]....
        /*0454*/ 	.word	0x00002a10
        /*0458*/ 	.word	0x000000ff
        /*045c*/ 	.word	0x00000000
        /*0460*/ 	.short	0x010a
        /*0462*/ 	.byte	0x05
	.zero		1


	//   ....[55]....
        /*0464*/ 	.word	0x00002aa0
        /*0468*/ 	.word	0x000000ff
        /*046c*/ 	.word	0x00000000
        /*0470*/ 	.short	0x010a
        /*0472*/ 	.byte	0x05
	.zero		1


	//   ....[56]....
        /*0474*/ 	.word	0x00002b40
        /*0478*/ 	.word	0x00000000
        /*047c*/ 	.word	0x00000000
        /*0480*/ 	.short	0x010a
        /*0482*/ 	.byte	0xff
	.zero		1


	//   ....[57]....
        /*0484*/ 	.word	0x00002c80
        /*0488*/ 	.word	0x00000002
        /*048c*/ 	.word	0x00000110
        /*0490*/ 	.short	0x010a
        /*0492*/ 	.byte	0xff
	.zero		1


	//   ....[58]....
        /*0494*/ 	.word	0x00002ce0
        /*0498*/ 	.word	0x00000004
        /*049c*/ 	.word	0x00000000
        /*04a0*/ 	.short	0x0101
        /*04a2*/ 	.byte	0xff
	.zero		1


	//   ....[59]....
        /*04a4*/ 	.word	0x00002d00
        /*04a8*/ 	.word	0x000000ff
        /*04ac*/ 	.word	0x000000c0
        /*04b0*/ 	.short	0x010a
        /*04b2*/ 	.byte	0x04
	.zero		1


	//   ....[60]....
        /*04b4*/ 	.word	0x00002e20
        /*04b8*/ 	.word	0x00000002
        /*04bc*/ 	.word	0x000000b0
        /*04c0*/ 	.short	0x010a
        /*04c2*/ 	.byte	0xff
	.zero		1


	//   ....[61]....
        /*04c4*/ 	.word	0x00002f30
        /*04c8*/ 	.word	0x00000002
        /*04cc*/ 	.word	0x00000000
        /*04d0*/ 	.short	0x0101
        /*04d2*/ 	.byte	0xff
	.zero		1


	//   ....[62]....
        /*04d4*/ 	.word	0x00002fc0
        /*04d8*/ 	.word	0x000000ff
        /*04dc*/ 	.word	0x000000c0
        /*04e0*/ 	.short	0x0106
        /*04e2*/ 	.byte	0x04
	.zero		1


	//   ....[63]....
        /*04e4*/ 	.word	0x00002fe0
        /*04e8*/ 	.word	0x000000ff
        /*04ec*/ 	.word	0x000000c0
        /*04f0*/ 	.short	0x010a
        /*04f2*/ 	.byte	0x04
	.zero		1


	//   ....[64]....
        /*04f4*/ 	.word	0x00003070
        /*04f8*/ 	.word	0x000000ff
        /*04fc*/ 	.word	0x000000c0
        /*0500*/ 	.short	0x0106
        /*0502*/ 	.byte	0x07
	.zero		1


	//   ....[65]....
        /*0504*/ 	.word	0x000030b0
        /*0508*/ 	.word	0x00000000
        /*050c*/ 	.word	0x000000c0
        /*0510*/ 	.short	0x010a
        /*0512*/ 	.byte	0xff
	.zero		1


	//   ....[66]....
        /*0514*/ 	.word	0x00003610
        /*0518*/ 	.word	0x00000000
        /*051c*/ 	.word	0x000000b0
        /*0520*/ 	.short	0x010a
        /*0522*/ 	.byte	0xff
	.zero		1


	//   ....[67]....
        /*0524*/ 	.word	0x00003710
        /*0528*/ 	.word	0x00000003
        /*052c*/ 	.word	0x00000000
        /*0530*/ 	.short	0x0101
        /*0532*/ 	.byte	0xff
	.zero		1


	//   ....[68]....
        /*0534*/ 	.word	0x00003720
        /*0538*/ 	.word	0x000000ff
        /*053c*/ 	.word	0x00000000
        /*0540*/ 	.short	0x010a
        /*0542*/ 	.byte	0x04
	.zero		1


	//   ....[69]....
        /*0544*/ 	.word	0x000037a0
        /*0548*/ 	.word	0x000000ff
        /*054c*/ 	.word	0x000000f0
        /*0550*/ 	.short	0x010a
        /*0552*/ 	.byte	0x1f
	.zero		1


	//   ....[70]....
        /*0554*/ 	.word	0x00003880
        /*0558*/ 	.word	0x000000ff
        /*055c*/ 	.word	0x00000000
        /*0560*/ 	.short	0x010a
        /*0562*/ 	.byte	0x05
	.zero		1


	//   ....[71]....
        /*0564*/ 	.word	0x000039c0
        /*0568*/ 	.word	0x000000ff
        /*056c*/ 	.word	0x00000000
        /*0570*/ 	.short	0x010a
        /*0572*/ 	.byte	0x04
	.zero		1


	//   ....[72]....
        /*0574*/ 	.word	0x00003c50
        /*0578*/ 	.word	0x000000ff
        /*057c*/ 	.word	0x00000000
        /*0580*/ 	.short	0x010a
        /*0582*/ 	.byte	0x04
	.zero		1


	//   ....[73]....
        /*0584*/ 	.word	0x00003ce0
        /*0588*/ 	.word	0x000000ff
        /*058c*/ 	.word	0x00000000
        /*0590*/ 	.short	0x010a
        /*0592*/ 	.byte	0x05
	.zero		1


	//   ....[74]....
        /*0594*/ 	.word	0x00003d70
        /*0598*/ 	.word	0x000000ff
        /*059c*/ 	.word	0x00000000
        /*05a0*/ 	.short	0x010a
        /*05a2*/ 	.byte	0x05
	.zero		1


	//   ....[75]....
        /*05a4*/ 	.word	0x00003e00
        /*05a8*/ 	.word	0x000000ff
        /*05ac*/ 	.word	0x00000000
        /*05b0*/ 	.short	0x010a
        /*05b2*/ 	.byte	0x04
	.zero		1


	//   ....[76]....
        /*05b4*/ 	.word	0x00004320
        /*05b8*/ 	.word	0x00000008
        /*05bc*/ 	.word	0x000000b0
        /*05c0*/ 	.short	0x010a
        /*05c2*/ 	.byte	0xff
	.zero		1


	//   ....[77]....
        /*05c4*/ 	.word	0x00004490
        /*05c8*/ 	.word	0x00000000
        /*05cc*/ 	.word	0x00000000
        /*05d0*/ 	.short	0x0101
        /*05d2*/ 	.byte	0xff
	.zero		1


	//   ....[78]....
        /*05d4*/ 	.word	0x00004970
        /*05d8*/ 	.word	0x000000ff
        /*05dc*/ 	.word	0x000000a8
        /*05e0*/ 	.short	0x010a
        /*05e2*/ 	.byte	0x15
	.zero		1


	//   ....[79]....
        /*05e4*/ 	.word	0x00004b00
        /*05e8*/ 	.word	0x000000ff
        /*05ec*/ 	.word	0x00000090
        /*05f0*/ 	.short	0x010a
        /*05f2*/ 	.byte	0x15
	.zero		1


	//   ....[80]....
        /*05f4*/ 	.word	0x00004c70
        /*05f8*/ 	.word	0x000000ff
        /*05fc*/ 	.word	0x00000080
        /*0600*/ 	.short	0x010b
        /*0602*/ 	.byte	0x15
	.zero		1


	//   ....[81]....
        /*0604*/ 	.word	0x00004c80
        /*0608*/ 	.word	0x000000ff
        /*060c*/ 	.word	0x00000000
        /*0610*/ 	.short	0x0101
        /*0612*/ 	.byte	0x27
	.zero		1


	//   ....[82]....
        /*0614*/ 	.word	0x00004c90
        /*0618*/ 	.word	0x000000ff
        /*061c*/ 	.word	0x00000098
        /*0620*/ 	.short	0x010a
        /*0622*/ 	.byte	0x15
	.zero		1


	//   ....[83]....
        /*0624*/ 	.word	0x00004e70
        /*0628*/ 	.word	0x000000ff
        /*062c*/ 	.word	0x00000088
        /*0630*/ 	.short	0x010b
        /*0632*/ 	.byte	0x15
	.zero		1


	//   ....[84]....
        /*0634*/ 	.word	0x00004e80
        /*0638*/ 	.word	0x000000ff
        /*063c*/ 	.word	0x00000000
        /*0640*/ 	.short	0x0101
        /*0642*/ 	.byte	0x26
	.zero		1


	//   ....[85]....
        /*0644*/ 	.word	0x00004eb0
        /*0648*/ 	.word	0x000000ff
        /*064c*/ 	.word	0x00000090
        /*0650*/ 	.short	0x010a
        /*0652*/ 	.byte	0x15
	.zero		1


	//   ....[86]....
        /*0654*/ 	.word	0x00004ef0
        /*0658*/ 	.word	0x00000000
        /*065c*/ 	.word	0x00000098
        /*0660*/ 	.short	0x010a
        /*0662*/ 	.byte	0xff
	.zero		1


	//   ....[87]....
        /*0664*/ 	.word	0x00005220
        /*0668*/ 	.word	0x00000003
        /*066c*/ 	.word	0x000000b0
        /*0670*/ 	.short	0x010a
        /*0672*/ 	.byte	0xff
	.zero		1


	//   ....[88]....
        /*0674*/ 	.word	0x000053a0
        /*0678*/ 	.word	0x00000000
        /*067c*/ 	.word	0x00000000
        /*0680*/ 	.short	0x0101
        /*0682*/ 	.byte	0xff
	.zero		1


	//   ....[89]....
        /*0684*/ 	.word	0x00005ee0
        /*0688*/ 	.word	0x00000002
        /*068c*/ 	.word	0x00000080
        /*0690*/ 	.short	0x010a
        /*0692*/ 	.byte	0xff
	.zero		1


	//   ....[90]....
        /*0694*/ 	.word	0x00005f50
        /*0698*/ 	.word	0x00000064
        /*069c*/ 	.word	0x000000d0
        /*06a0*/ 	.short	0x010a
        /*06a2*/ 	.byte	0xff
	.zero		1


	//   ....[91]....
        /*06a4*/ 	.word	0x00006040
        /*06a8*/ 	.word	0x00000002
        /*06ac*/ 	.word	0x00000080
        /*06b0*/ 	.short	0x010a
        /*06b2*/ 	.byte	0xff
	.zero		1


	//   ....[92]....
        /*06b4*/ 	.word	0x00006150
        /*06b8*/ 	.word	0x00000000
        /*06bc*/ 	.word	0x00000000
        /*06c0*/ 	.short	0x0101
        /*06c2*/ 	.byte	0xff
	.zero		1


	//   ....[93]....
        /*06c4*/ 	.word	0x000061d0
        /*06c8*/ 	.word	0x00000064
        /*06cc*/ 	.word	0x000000d0
        /*06d0*/ 	.short	0x010a
        /*06d2*/ 	.byte	0xff
	.zero		1


	//   ....[94]....
        /*06d4*/ 	.word	0x00006d20
        /*06d8*/ 	.word	0x0000006d
        /*06dc*/ 	.word	0x00000080
        /*06e0*/ 	.short	0x010a
        /*06e2*/ 	.byte	0xff
	.zero		1


	//   ....[95]....
        /*06e4*/ 	.word	0x00006df0
        /*06e8*/ 	.word	0x0000006d
        /*06ec*/ 	.word	0x00000080
        /*06f0*/ 	.short	0x010a
        /*06f2*/ 	.byte	0xff
	.zero		1


	//   ....[96]....
        /*06f4*/ 	.word	0x00006f00
        /*06f8*/ 	.word	0x00000000
        /*06fc*/ 	.word	0x00000000
        /*0700*/ 	.short	0x0101
        /*0702*/ 	.byte	0xff
	.zero		1


	//   ....[97]....
        /*0704*/ 	.word	0x00007390
        /*0708*/ 	.word	0x000000ff
        /*070c*/ 	.word	0x00000000
        /*0710*/ 	.short	0x0101
        /*0712*/ 	.byte	0x04
	.zero		1


	//   ....[98]....
        /*0714*/ 	.word	0x00007ba0
        /*0718*/ 	.word	0x00000000
        /*071c*/ 	.word	0x00000120
        /*0720*/ 	.short	0x010a
        /*0722*/ 	.byte	0xff
	.zero		1


	//   ....[99]....
        /*0724*/ 	.word	0x00007c00
        /*0728*/ 	.word	0x00000000
        /*072c*/ 	.word	0x00000040
        /*0730*/ 	.short	0x010a
        /*0732*/ 	.byte	0xff
	.zero		1


	//   ....[100]....
        /*0734*/ 	.word	0x00007c60
        /*0738*/ 	.word	0x00000000
        /*073c*/ 	.word	0x00000040
        /*0740*/ 	.short	0x010a
        /*0742*/ 	.byte	0xff
	.zero		1


	//   ....[101]....
        /*0744*/ 	.word	0x00007cb0
        /*0748*/ 	.word	0x00000003
        /*074c*/ 	.word	0x000000b0
        /*0750*/ 	.short	0x010a
        /*0752*/ 	.byte	0xff
	.zero		1


	//   ....[102]....
        /*0754*/ 	.word	0x00007d10
        /*0758*/ 	.word	0x00000000
        /*075c*/ 	.word	0x00000000
        /*0760*/ 	.short	0x010a
        /*0762*/ 	.byte	0xff
	.zero		1


	//   ....[103]....
        /*0764*/ 	.word	0x00007d70
        /*0768*/ 	.word	0x00000000
        /*076c*/ 	.word	0x00000000
        /*0770*/ 	.short	0x010a
        /*0772*/ 	.byte	0xff
	.zero		1


	//   ....[104]....
        /*0774*/ 	.word	0x00007dd0
        /*0778*/ 	.word	0x00000000
        /*077c*/ 	.word	0x00000000
        /*0780*/ 	.short	0x010a
        /*0782*/ 	.byte	0xff
	.zero		1


	//   ....[105]....
        /*0784*/ 	.word	0x00007e30
        /*0788*/ 	.word	0x00000000
        /*078c*/ 	.word	0x00000000
        /*0790*/ 	.short	0x010a
        /*0792*/ 	.byte	0xff
	.zero		1


	//   ....[106]....
        /*0794*/ 	.word	0x00007e90
        /*0798*/ 	.word	0x00000000
        /*079c*/ 	.word	0x00000000
        /*07a0*/ 	.short	0x010a
        /*07a2*/ 	.byte	0xff
	.zero		1


	//   ....[107]....
        /*07a4*/ 	.word	0x00007ef0
        /*07a8*/ 	.word	0x00000000
        /*07ac*/ 	.word	0x00000000
        /*07b0*/ 	.short	0x010a
        /*07b2*/ 	.byte	0xff
	.zero		1


	//   ....[108]....
        /*07b4*/ 	.word	0x00007f50
        /*07b8*/ 	.word	0x00000000
        /*07bc*/ 	.word	0x00000000
        /*07c0*/ 	.short	0x010a
        /*07c2*/ 	.byte	0xff
	.zero		1


	//   ....[109]....
        /*07c4*/ 	.word	0x00007fa0
        /*07c8*/ 	.word	0x00000002
        /*07cc*/ 	.word	0x00000110
        /*07d0*/ 	.short	0x010a
        /*07d2*/ 	.byte	0xff
	.zero		1


	//   ....[110]....
        /*07d4*/ 	.word	0x00008000
        /*07d8*/ 	.word	0x00000002
        /*07dc*/ 	.word	0x000000c0
        /*07e0*/ 	.short	0x010a
        /*07e2*/ 	.byte	0xff
	.zero		1


	//   ....[111]....
        /*07e4*/ 	.word	0x00008050
        /*07e8*/ 	.word	0x00000002
        /*07ec*/ 	.word	0x000000b0
        /*07f0*/ 	.short	0x010a
        /*07f2*/ 	.byte	0xff
	.zero		1


	//   ....[112]....
        /*07f4*/ 	.word	0x000080b0
        /*07f8*/ 	.word	0x00000000
        /*07fc*/ 	.word	0x000000c0
        /*0800*/ 	.short	0x010a
        /*0802*/ 	.byte	0xff
	.zero		1


	//   ....[113]....
        /*0804*/ 	.word	0x00008100
        /*0808*/ 	.word	0x00000000
        /*080c*/ 	.word	0x000000b0
        /*0810*/ 	.short	0x010a
        /*0812*/ 	.byte	0xff
	.zero		1


	//   ....[114]....
        /*0814*/ 	.word	0x00008160
        /*0818*/ 	.word	0x00000003
        /*081c*/ 	.word	0x000000f0
        /*0820*/ 	.short	0x010a
        /*0822*/ 	.byte	0xff
	.zero		1


	//   ....[115]....
        /*0824*/ 	.word	0x000081c0
        /*0828*/ 	.word	0x00000000
        /*082c*/ 	.word	0x00000000
        /*0830*/ 	.short	0x010a
        /*0832*/ 	.byte	0xff
	.zero		1


	//   ....[116]....
        /*0834*/ 	.word	0x00008220
        /*0838*/ 	.word	0x00000000
        /*083c*/ 	.word	0x00000000
        /*0840*/ 	.short	0x010a
        /*0842*/ 	.byte	0xff
	.zero		1


	//   ....[117]....
        /*0844*/ 	.word	0x00008280
        /*0848*/ 	.word	0x00000000
        /*084c*/ 	.word	0x00000000
        /*0850*/ 	.short	0x010a
        /*0852*/ 	.byte	0xff
	.zero		1


	//   ....[118]....
        /*0854*/ 	.word	0x000082e0
        /*0858*/ 	.word	0x00000000
        /*085c*/ 	.word	0x00000000
        /*0860*/ 	.short	0x010a
        /*0862*/ 	.byte	0xff
	.zero		1


	//   ....[119]....
        /*0864*/ 	.word	0x00008340
        /*0868*/ 	.word	0x00000000
        /*086c*/ 	.word	0x00000000
        /*0870*/ 	.short	0x010a
        /*0872*/ 	.byte	0xff
	.zero		1


	//   ....[120]....
        /*0874*/ 	.word	0x00008390
        /*0878*/ 	.word	0x00000008
        /*087c*/ 	.word	0x000000b0
        /*0880*/ 	.short	0x010a
        /*0882*/ 	.byte	0xff
	.zero		1


	//   ....[121]....
        /*0884*/ 	.word	0x000083f0
        /*0888*/ 	.word	0x00000000
        /*088c*/ 	.word	0x000000a8
        /*0890*/ 	.short	0x010a
        /*0892*/ 	.byte	0xff
	.zero		1


	//   ....[122]....
        /*0894*/ 	.word	0x00008450
        /*0898*/ 	.word	0x00000005
        /*089c*/ 	.word	0x00000090
        /*08a0*/ 	.short	0x010a
        /*08a2*/ 	.byte	0xff
	.zero		1


	//   ....[123]....
        /*08a4*/ 	.word	0x000084b0
        /*08a8*/ 	.word	0x00000005
        /*08ac*/ 	.word	0x00000098
        /*08b0*/ 	.short	0x010a
        /*08b2*/ 	.byte	0xff
	.zero		1


	//   ....[124]....
        /*08b4*/ 	.word	0x00008510
        /*08b8*/ 	.word	0x00000000
        /*08bc*/ 	.word	0x00000090
        /*08c0*/ 	.short	0x010a
        /*08c2*/ 	.byte	0xff
	.zero		1


	//   ....[125]....
        /*08c4*/ 	.word	0x00008560
        /*08c8*/ 	.word	0x00000003
        /*08cc*/ 	.word	0x000000b0
        /*08d0*/ 	.short	0x010a
        /*08d2*/ 	.byte	0xff
	.zero		1


	//   ....[126]....
        /*08d4*/ 	.word	0x000085b0
        /*08d8*/ 	.word	0x00000002
        /*08dc*/ 	.word	0x00000080
        /*08e0*/ 	.short	0x010a
        /*08e2*/ 	.byte	0xff
	.zero		1


	//   ....[127]....
        /*08e4*/ 	.word	0x00008600
        /*08e8*/ 	.word	0x00000064
        /*08ec*/ 	.word	0x000000d0
        /*08f0*/ 	.short	0x010a
        /*08f2*/ 	.byte	0xff
	.zero		1


	//   ....[128]....
        /*08f4*/ 	.word	0x00008650
        /*08f8*/ 	.word	0x0000006d
        /*08fc*/ 	.word	0x00000080
        /*0900*/ 	.short	0x010a
        /*0902*/ 	.byte	0xff
	.zero		1


	//----- nvinfo : EIATTR_NUM_MBARRIERS
	.align		4
.L_47:
        /*0904*/ 	.byte	0x03, 0x38
        /*0906*/ 	.short	0x0026


	//----- nvinfo : EIATTR_EXIT_INSTR_OFFSETS
	.align		4
        /*0908*/ 	.byte	0x04, 0x1c
        /*090a*/ 	.short	(.L_49 - .L_48)


	//   ....[0]....
.L_48:
        /*090c*/ 	.word	0x00002b70


	//   ....[1]....
        /*0910*/ 	.word	0x00003080


	//   ....[2]....
        /*0914*/ 	.word	0x000030e0


	//   ....[3]....
        /*0918*/ 	.word	0x00004060


	//   ....[4]....
        /*091c*/ 	.word	0x00004f20


	//   ....[5]....
        /*0920*/ 	.word	0x00004f60


	//   ....[6]....
        /*0924*/ 	.word	0x00007b90


	//----- nvinfo : EIATTR_MAX_THREADS
	.align		4
.L_49:
        /*0928*/ 	.byte	0x04, 0x05
        /*092a*/ 	.short	(.L_51 - .L_50)
.L_50:
        /*092c*/ 	.word	0x00000100
        /*0930*/ 	.word	0x00000001
        /*0934*/ 	.word	0x00000001


	//----- nvinfo : EIATTR_CRS_STACK_SIZE
	.align		4
.L_51:
        /*0938*/ 	.byte	0x04, 0x1e
        /*093a*/ 	.short	(.L_53 - .L_52)
.L_52:
        /*093c*/ 	.word	0x00000000


	//----- nvinfo : EIATTR_CBANK_PARAM_SIZE
	.align		4
.L_53:
        /*0940*/ 	.byte	0x03, 0x19
        /*0942*/ 	.short	0x0800


	//----- nvinfo : EIATTR_PARAM_CBANK
	.align		4
        /*0944*/ 	.byte	0x04, 0x0a
        /*0946*/ 	.short	(.L_55 - .L_54)
	.align		4
.L_54:
        /*0948*/ 	.word	index@(.nv.constant0._ZN7cutlass13device_kernelINS_4gemm6kernel13GemmUniversalIN4cute5tupleIJiiiiEEENS1_10collective13CollectiveMmaINS1_35MainloopSm100TmaUmmaWarpSpecializedILi8ELi2ELi4ENS5_IJNS4_1CILi2EEENSA_ILi1EEESC_EEEEENS5_IJNSA_ILi64EEENSA_ILi128EEESG_EEENS_12float_e4m3_tENS5_IJlSC_lEEESI_SJ_NS4_8TiledMMAINS4_8MMA_AtomIJNS4_10MMA_TraitsINS4_19SM100_MMA_F8F6F4_SSEJSI_SI_fSF_SG_NS4_17integral_constantINS4_4UMMA5MajorELSQ_0EEESR_NSO_INSP_7ScaleInELSS_0EEEST_EEEEEENS4_6LayoutINS5_IJSC_SC_SC_EEENS5_IJNSA_ILi0EEESY_SY_EEEEENS5_IJNS4_10UnderscoreES11_S11_EEEEENS4_13SM90_TMA_LOADENS4_14ComposedLayoutINS4_7SwizzleILi3ELi4ELi3EEENS4_18smem_ptr_flag_bitsILi8EEENSW_INS5_IJNSA_ILi8EEESG_EEENS5_IJSG_SC_EEEEEEEvNS4_8identityENS4_23SM90_TMA_LOAD_MULTICASTES1E_vS1F_EENS_8epilogue10collective18CollectiveEpilogueINS1I_23Sm100TmaWarpSpecializedILi2ELi2ELi32ELb0ELb0EEEJSH_NS5_IJNSW_ISF_SC_EES1N_EEESI_SJ_SI_SJ_NS1I_6fusion15FusionCallbacksIS1M_NS1P_17LinearCombinationISI_fSI_fLNS_15FloatRoundStyleE2EEESH_S1O_JEEENS4_5SM1004TMEM4LOAD26SM100_TMEM_LOAD_16dp32b32xES14_NS15_INS16_ILi2ELi4ELi3EEES19_NSW_INS5_IJS1A_SF_EEENS5_IJSF_SC_EEEEEEENS4_39AutoVectorizingCopyWithAssumedAlignmentILi128EEENS4_14SM90_TMA_STOREES23_S25_S25_EEEvvEEEEvNT_6ParamsE)
        /*094c*/ 	.short	0x0380
        /*094e*/ 	.short	0x0800


	//----- nvinfo : EIATTR_SW_WAR
	.align		4
.L_55:
        /*0950*/ 	.byte	0x04, 0x36
        /*0952*/ 	.short	(.L_57 - .L_56)
.L_56:
        /*0954*/ 	.word	0x00000008
.L_57:


//--------------------- .nv.callgraph             --------------------------
	.section	.nv.callgraph,"",@"SHT_CUDA_CALLGRAPH"
	.align	4
	.sectionentsize	8
	.align		4
        /*0000*/ 	.word	0x00000000
	.align		4
        /*0004*/ 	.word	0xffffffff
	.align		4
        /*0008*/ 	.word	index@(_ZN7cutlass13device_kernelINS_4gemm6kernel13GemmUniversalIN4cute5tupleIJiiiiEEENS1_10collective13CollectiveMmaINS1_35MainloopSm100TmaUmmaWarpSpecializedILi8ELi2ELi4ENS5_IJNS4_1CILi2EEENSA_ILi1EEESC_EEEEENS5_IJNSA_ILi64EEENSA_ILi128EEESG_EEENS_12float_e4m3_tENS5_IJlSC_lEEESI_SJ_NS4_8TiledMMAINS4_8MMA_AtomIJNS4_10MMA_TraitsINS4_19SM100_MMA_F8F6F4_SSEJSI_SI_fSF_SG_NS4_17integral_constantINS4_4UMMA5MajorELSQ_0EEESR_NSO_INSP_7ScaleInELSS_0EEEST_EEEEEENS4_6LayoutINS5_IJSC_SC_SC_EEENS5_IJNSA_ILi0EEESY_SY_EEEEENS5_IJNS4_10UnderscoreES11_S11_EEEEENS4_13SM90_TMA_LOADENS4_14ComposedLayoutINS4_7SwizzleILi3ELi4ELi3EEENS4_18smem_ptr_flag_bitsILi8EEENSW_INS5_IJNSA_ILi8EEESG_EEENS5_IJSG_SC_EEEEEEEvNS4_8identityENS4_23SM90_TMA_LOAD_MULTICASTES1E_vS1F_EENS_8epilogue10collective18CollectiveEpilogueINS1I_23Sm100TmaWarpSpecializedILi2ELi2ELi32ELb0ELb0EEEJSH_NS5_IJNSW_ISF_SC_EES1N_EEESI_SJ_SI_SJ_NS1I_6fusion15FusionCallbacksIS1M_NS1P_17LinearCombinationISI_fSI_fLNS_15FloatRoundStyleE2EEESH_S1O_JEEENS4_5SM1004TMEM4LOAD26SM100_TMEM_LOAD_16dp32b32xES14_NS15_INS16_ILi2ELi4ELi3EEES19_NSW_INS5_IJS1A_SF_EEENS5_IJSF_SC_EEEEEEENS4_39AutoVectorizingCopyWithAssumedAlignmentILi128EEENS4_14SM90_TMA_STOREES23_S25_S25_EEEvvEEEEvNT_6ParamsE)
	.align		4
        /*000c*/ 	.word	index@(__assertfail)
	.align		4
        /*0010*/ 	.word	0x00000000
	.align		4
        /*0014*/ 	.word	0xfffffffe
	.align		4
        /*0018*/ 	.word	0x00000000
	.align		4
        /*001c*/ 	.word	0xfffffffd
	.align		4
        /*0020*/ 	.word	0x00000000
	.align		4
        /*0024*/ 	.word	0xfffffffc


//--------------------- .nv.constant4             --------------------------
	.section	.nv.constant4,"a",@progbits
	.align	8
	.align		8
.nv.constant4:
        /*0000*/ 	.dword	__assertfail
	.align		8
        /*0008*/ 	.dword	__unnamed_1
	.align		8
        /*0010*/ 	.dword	__unnamed_2
	.align		8
        /*0018*/ 	.dword	_ZN40_INTERNAL_6ed593ff_4_k_cu_26d47871_107564cuda3std3__45__cpo5beginE
	.align		8
        /*0020*/ 	.dword	_ZN40_INTERNAL_6ed593ff_4_k_cu_26d47871_107564cuda3std3__45__cpo3endE
	.align		8
        /*0028*/ 	.dword	_ZN40_INTERNAL_6ed593ff_4_k_cu_26d47871_107564cuda3std3__45__cpo6cbeginE
	.align		8
        /*0030*/ 	.dword	_ZN40_INTERNAL_6ed593ff_4_k_cu_26d47871_107564cuda3std3__45__cpo4cendE
	.align		8
        /*0038*/ 	.dword	_ZN40_INTERNAL_6ed593ff_4_k_cu_26d47871_107564cuda3std3__442_GLOBAL__N__6ed593ff_4_k_cu_26d47871_107566ignoreE
	.align		8
        /*0040*/ 	.dword	_ZN40_INTERNAL_6ed593ff_4_k_cu_26d47871_107564cuda3std3__419piecewise_constructE
	.align		8
        /*0048*/ 	.dword	_ZN40_INTERNAL_6ed593ff_4_k_cu_26d47871_107564cuda3std3__48in_placeE
	.align		8
        /*0050*/ 	.dword	_ZN40_INTERNAL_6ed593ff_4_k_cu_26d47871_107564cuda3std6ranges3__45__cpo4swapE
	.align		8
        /*0058*/ 	.dword	_ZN40_INTERNAL_6ed593ff_4_k_cu_26d47871_107564cuda3std6ranges3__45__cpo9iter_moveE
	.align		8
        /*0060*/ 	.dword	_ZN40_INTERNAL_6ed593ff_4_k_cu_26d47871_107564cute7productE
	.align		8
        /*0068*/ 	.dword	_ZN40_INTERNAL_6ed593ff_4_k_cu_26d47871_107564cute1_E
	.align		8
        /*0070*/ 	.dword	$str$25
	.align		8
        /*0078*/ 	.dword	$str$26
	.align		8
        /*0080*/ 	.dword	$str$27
	.align		8
        /*0088*/ 	.dword	$str$28


//--------------------- .text._ZN7cutlass13device_kernelINS_4gemm6kernel13GemmUniversalIN4cute5tupleIJiiiiEEENS1_10collective13CollectiveMmaINS1_35MainloopSm100TmaUmmaWarpSpecializedILi8ELi2ELi4ENS5_IJNS4_1CILi2EEENSA_ILi1EEESC_EEEEENS5_IJNSA_ILi64EEENSA_ILi128EEESG_EEENS_12float_e4m3_tENS5_IJlSC_lEEESI_SJ_NS4_8TiledMMAINS4_8MMA_AtomIJNS4_10MMA_TraitsINS4_19SM100_MMA_F8F6F4_SSEJSI_SI_fSF_SG_NS4_17integral_constantINS4_4UMMA5MajorELSQ_0EEESR_NSO_INSP_7ScaleInELSS_0EEEST_EEEEEENS4_6LayoutINS5_IJSC_SC_SC_EEENS5_IJNSA_ILi0EEESY_SY_EEEEENS5_IJNS4_10UnderscoreES11_S11_EEEEENS4_13SM90_TMA_LOADENS4_14ComposedLayoutINS4_7SwizzleILi3ELi4ELi3EEENS4_18smem_ptr_flag_bitsILi8EEENSW_INS5_IJNSA_ILi8EEESG_EEENS5_IJSG_SC_EEEEEEEvNS4_8identityENS4_23SM90_TMA_LOAD_MULTICASTES1E_vS1F_EENS_8epilogue10collective18CollectiveEpilogueINS1I_23Sm100TmaWarpSpecializedILi2ELi2ELi32ELb0ELb0EEEJSH_NS5_IJNSW_ISF_SC_EES1N_EEESI_SJ_SI_SJ_NS1I_6fusion15FusionCallbacksIS1M_NS1P_17LinearCombinationISI_fSI_fLNS_15FloatRoundStyleE2EEESH_S1O_JEEENS4_5SM1004TMEM4LOAD26SM100_TMEM_LOAD_16dp32b32xES14_NS15_INS16_ILi2ELi4ELi3EEES19_NSW_INS5_IJS1A_SF_EEENS5_IJSF_SC_EEEEEEENS4_39AutoVectorizingCopyWithAssumedAlignmentILi128EEENS4_14SM90_TMA_STOREES23_S25_S25_EEEvvEEEEvNT_6ParamsE --------------------------
	.section	.text._ZN7cutlass13device_kernelINS_4gemm6kernel13GemmUniversalIN4cute5tupleIJiiiiEEENS1_10collective13CollectiveMmaINS1_35MainloopSm100TmaUmmaWarpSpecializedILi8ELi2ELi4ENS5_IJNS4_1CILi2EEENSA_ILi1EEESC_EEEEENS5_IJNSA_ILi64EEENSA_ILi128EEESG_EEENS_12float_e4m3_tENS5_IJlSC_lEEESI_SJ_NS4_8TiledMMAINS4_8MMA_AtomIJNS4_10MMA_TraitsINS4_19SM100_MMA_F8F6F4_SSEJSI_SI_fSF_SG_NS4_17integral_constantINS4_4UMMA5MajorELSQ_0EEESR_NSO_INSP_7ScaleInELSS_0EEEST_EEEEEENS4_6LayoutINS5_IJSC_SC_SC_EEENS5_IJNSA_ILi0EEESY_SY_EEEEENS5_IJNS4_10UnderscoreES11_S11_EEEEENS4_13SM90_TMA_LOADENS4_14ComposedLayoutINS4_7SwizzleILi3ELi4ELi3EEENS4_18smem_ptr_flag_bitsILi8EEENSW_INS5_IJNSA_ILi8EEESG_EEENS5_IJSG_SC_EEEEEEEvNS4_8identityENS4_23SM90_TMA_LOAD_MULTICASTES1E_vS1F_EENS_8epilogue10collective18CollectiveEpilogueINS1I_23Sm100TmaWarpSpecializedILi2ELi2ELi32ELb0ELb0EEEJSH_NS5_IJNSW_ISF_SC_EES1N_EEESI_SJ_SI_SJ_NS1I_6fusion15FusionCallbacksIS1M_NS1P_17LinearCombinationISI_fSI_fLNS_15FloatRoundStyleE2EEESH_S1O_JEEENS4_5SM1004TMEM4LOAD26SM100_TMEM_LOAD_16dp32b32xES14_NS15_INS16_ILi2ELi4ELi3EEES19_NSW_INS5_IJS1A_SF_EEENS5_IJSF_SC_EEEEEEENS4_39AutoVectorizingCopyWithAssumedAlignmentILi128EEENS4_14SM90_TMA_STOREES23_S25_S25_EEEvvEEEEvNT_6ParamsE,"ax",@progbits
	.align	128
.text._ZN7cutlass13device_kernelINS_4gemm6kernel13GemmUniversalIN4cute5tupleIJiiiiEEENS1_10collective13CollectiveMmaINS1_35MainloopSm100TmaUmmaWarpSpecializedILi8ELi2ELi4ENS5_IJNS4_1CILi2EEENSA_ILi1EEESC_EEEEENS5_IJNSA_ILi64EEENSA_ILi128EEESG_EEENS_12float_e4m3_tENS5_IJlSC_lEEESI_SJ_NS4_8TiledMMAINS4_8MMA_AtomIJNS4_10MMA_TraitsINS4_19SM100_MMA_F8F6F4_SSEJSI_SI_fSF_SG_NS4_17integral_constantINS4_4UMMA5MajorELSQ_0EEESR_NSO_INSP_7ScaleInELSS_0EEEST_EEEEEENS4_6LayoutINS5_IJSC_SC_SC_EEENS5_IJNSA_ILi0EEESY_SY_EEEEENS5_IJNS4_10UnderscoreES11_S11_EEEEENS4_13SM90_TMA_LOADENS4_14ComposedLayoutINS4_7SwizzleILi3ELi4ELi3EEENS4_18smem_ptr_flag_bitsILi8EEENSW_INS5_IJNSA_ILi8EEESG_EEENS5_IJSG_SC_EEEEEEEvNS4_8identityENS4_23SM90_TMA_LOAD_MULTICASTES1E_vS1F_EENS_8epilogue10collective18CollectiveEpilogueINS1I_23Sm100TmaWarpSpecializedILi2ELi2ELi32ELb0ELb0EEEJSH_NS5_IJNSW_ISF_SC_EES1N_EEESI_SJ_SI_SJ_NS1I_6fusion15FusionCallbacksIS1M_NS1P_17LinearCombinationISI_fSI_fLNS_15FloatRoundStyleE2EEESH_S1O_JEEENS4_5SM1004TMEM4LOAD26SM100_TMEM_LOAD_16dp32b32xES14_NS15_INS16_ILi2ELi4ELi3EEES19_NSW_INS5_IJS1A_SF_EEENS5_IJSF_SC_EEEEEEENS4_39AutoVectorizingCopyWithAssumedAlignmentILi128EEENS4_14SM90_TMA_STOREES23_S25_S25_EEEvvEEEEvNT_6ParamsE:
        .type           _ZN7cutlass13device_kernelINS_4gemm6kernel13GemmUniversalIN4cute5tupleIJiiiiEEENS1_10collective13CollectiveMmaINS1_35MainloopSm100TmaUmmaWarpSpecializedILi8ELi2ELi4ENS5_IJNS4_1CILi2EEENSA_ILi1EEESC_EEEEENS5_IJNSA_ILi64EEENSA_ILi128EEESG_EEENS_12float_e4m3_tENS5_IJlSC_lEEESI_SJ_NS4_8TiledMMAINS4_8MMA_AtomIJNS4_10MMA_TraitsINS4_19SM100_MMA_F8F6F4_SSEJSI_SI_fSF_SG_NS4_17integral_constantINS4_4UMMA5MajorELSQ_0EEESR_NSO_INSP_7ScaleInELSS_0EEEST_EEEEEENS4_6LayoutINS5_IJSC_SC_SC_EEENS5_IJNSA_ILi0EEESY_SY_EEEEENS5_IJNS4_10UnderscoreES11_S11_EEEEENS4_13SM90_TMA_LOADENS4_14ComposedLayoutINS4_7SwizzleILi3ELi4ELi3EEENS4_18smem_ptr_flag_bitsILi8EEENSW_INS5_IJNSA_ILi8EEESG_EEENS5_IJSG_SC_EEEEEEEvNS4_8identityENS4_23SM90_TMA_LOAD_MULTICASTES1E_vS1F_EENS_8epilogue10collective18CollectiveEpilogueINS1I_23Sm100TmaWarpSpecializedILi2ELi2ELi32ELb0ELb0EEEJSH_NS5_IJNSW_ISF_SC_EES1N_EEESI_SJ_SI_SJ_NS1I_6fusion15FusionCallbacksIS1M_NS1P_17LinearCombinationISI_fSI_fLNS_15FloatRoundStyleE2EEESH_S1O_JEEENS4_5SM1004TMEM4LOAD26SM100_TMEM_LOAD_16dp32b32xES14_NS15_INS16_ILi2ELi4ELi3EEES19_NSW_INS5_IJS1A_SF_EEENS5_IJSF_SC_EEEEEEENS4_39AutoVectorizingCopyWithAssumedAlignmentILi128EEENS4_14SM90_TMA_STOREES23_S25_S25_EEEvvEEEEvNT_6ParamsE,@function
        .size           _ZN7cutlass13device_kernelINS_4gemm6kernel13GemmUniversalIN4cute5tupleIJiiiiEEENS1_10collective13CollectiveMmaINS1_35MainloopSm100TmaUmmaWarpSpecializedILi8ELi2ELi4ENS5_IJNS4_1CILi2EEENSA_ILi1EEESC_EEEEENS5_IJNSA_ILi64EEENSA_ILi128EEESG_EEENS_12float_e4m3_tENS5_IJlSC_lEEESI_SJ_NS4_8TiledMMAINS4_8MMA_AtomIJNS4_10MMA_TraitsINS4_19SM100_MMA_F8F6F4_SSEJSI_SI_fSF_SG_NS4_17integral_constantINS4_4UMMA5MajorELSQ_0EEESR_NSO_INSP_7ScaleInELSS_0EEEST_EEEEEENS4_6LayoutINS5_IJSC_SC_SC_EEENS5_IJNSA_ILi0EEESY_SY_EEEEENS5_IJNS4_10UnderscoreES11_S11_EEEEENS4_13SM90_TMA_LOADENS4_14ComposedLayoutINS4_7SwizzleILi3ELi4ELi3EEENS4_18smem_ptr_flag_bitsILi8EEENSW_INS5_IJNSA_ILi8EEESG_EEENS5_IJSG_SC_EEEEEEEvNS4_8identityENS4_23SM90_TMA_LOAD_MULTICASTES1E_vS1F_EENS_8epilogue10collective18CollectiveEpilogueINS1I_23Sm100TmaWarpSpecializedILi2ELi2ELi32ELb0ELb0EEEJSH_NS5_IJNSW_ISF_SC_EES1N_EEESI_SJ_SI_SJ_NS1I_6fusion15FusionCallbacksIS1M_NS1P_17LinearCombinationISI_fSI_fLNS_15FloatRoundStyleE2EEESH_S1O_JEEENS4_5SM1004TMEM4LOAD26SM100_TMEM_LOAD_16dp32b32xES14_NS15_INS16_ILi2ELi4ELi3EEES19_NSW_INS5_IJS1A_SF_EEENS5_IJSF_SC_EEEEEEENS4_39AutoVectorizingCopyWithAssumedAlignmentILi128EEENS4_14SM90_TMA_STOREES23_S25_S25_EEEvvEEEEvNT_6ParamsE,(.L_x_162 - _ZN7cutlass13device_kernelINS_4gemm6kernel13GemmUniversalIN4cute5tupleIJiiiiEEENS1_10collective13CollectiveMmaINS1_35MainloopSm100TmaUmmaWarpSpecializedILi8ELi2ELi4ENS5_IJNS4_1CILi2EEENSA_ILi1EEESC_EEEEENS5_IJNSA_ILi64EEENSA_ILi128EEESG_EEENS_12float_e4m3_tENS5_IJlSC_lEEESI_SJ_NS4_8TiledMMAINS4_8MMA_AtomIJNS4_10MMA_TraitsINS4_19SM100_MMA_F8F6F4_SSEJSI_SI_fSF_SG_NS4_17integral_constantINS4_4UMMA5MajorELSQ_0EEESR_NSO_INSP_7ScaleInELSS_0EEEST_EEEEEENS4_6LayoutINS5_IJSC_SC_SC_EEENS5_IJNSA_ILi0EEESY_SY_EEEEENS5_IJNS4_10UnderscoreES11_S11_EEEEENS4_13SM90_TMA_LOADENS4_14ComposedLayoutINS4_7SwizzleILi3ELi4ELi3EEENS4_18smem_ptr_flag_bitsILi8EEENSW_INS5_IJNSA_ILi8EEESG_EEENS5_IJSG_SC_EEEEEEEvNS4_8identityENS4_23SM90_TMA_LOAD_MULTICASTES1E_vS1F_EENS_8epilogue10collective18CollectiveEpilogueINS1I_23Sm100TmaWarpSpecializedILi2ELi2ELi32ELb0ELb0EEEJSH_NS5_IJNSW_ISF_SC_EES1N_EEESI_SJ_SI_SJ_NS1I_6fusion15FusionCallbacksIS1M_NS1P_17LinearCombinationISI_fSI_fLNS_15FloatRoundStyleE2EEESH_S1O_JEEENS4_5SM1004TMEM4LOAD26SM100_TMEM_LOAD_16dp32b32xES14_NS15_INS16_ILi2ELi4ELi3EEES19_NSW_INS5_IJS1A_SF_EEENS5_IJSF_SC_EEEEEEENS4_39AutoVectorizingCopyWithAssumedAlignmentILi128EEENS4_14SM90_TMA_STOREES23_S25_S25_EEEvvEEEEvNT_6ParamsE)
        .other          _ZN7cutlass13device_kernelINS_4gemm6kernel13GemmUniversalIN4cute5tupleIJiiiiEEENS1_10collective13CollectiveMmaINS1_35MainloopSm100TmaUmmaWarpSpecializedILi8ELi2ELi4ENS5_IJNS4_1CILi2EEENSA_ILi1EEESC_EEEEENS5_IJNSA_ILi64EEENSA_ILi128EEESG_EEENS_12float_e4m3_tENS5_IJlSC_lEEESI_SJ_NS4_8TiledMMAINS4_8MMA_AtomIJNS4_10MMA_TraitsINS4_19SM100_MMA_F8F6F4_SSEJSI_SI_fSF_SG_NS4_17integral_constantINS4_4UMMA5MajorELSQ_0EEESR_NSO_INSP_7ScaleInELSS_0EEEST_EEEEEENS4_6LayoutINS5_IJSC_SC_SC_EEENS5_IJNSA_ILi0EEESY_SY_EEEEENS5_IJNS4_10UnderscoreES11_S11_EEEEENS4_13SM90_TMA_LOADENS4_14ComposedLayoutINS4_7SwizzleILi3ELi4ELi3EEENS4_18smem_ptr_flag_bitsILi8EEENSW_INS5_IJNSA_ILi8EEESG_EEENS5_IJSG_SC_EEEEEEEvNS4_8identityENS4_23SM90_TMA_LOAD_MULTICASTES1E_vS1F_EENS_8epilogue10collective18CollectiveEpilogueINS1I_23Sm100TmaWarpSpecializedILi2ELi2ELi32ELb0ELb0EEEJSH_NS5_IJNSW_ISF_SC_EES1N_EEESI_SJ_SI_SJ_NS1I_6fusion15FusionCallbacksIS1M_NS1P_17LinearCombinationISI_fSI_fLNS_15FloatRoundStyleE2EEESH_S1O_JEEENS4_5SM1004TMEM4LOAD26SM100_TMEM_LOAD_16dp32b32xES14_NS15_INS16_ILi2ELi4ELi3EEES19_NSW_INS5_IJS1A_SF_EEENS5_IJSF_SC_EEEEEEENS4_39AutoVectorizingCopyWithAssumedAlignmentILi128EEENS4_14SM90_TMA_STOREES23_S25_S25_EEEvvEEEEvNT_6ParamsE,@"STO_CUDA_ENTRY STV_DEFAULT"
_ZN7cutlass13device_kernelINS_4gemm6kernel13GemmUniversalIN4cute5tupleIJiiiiEEENS1_10collective13CollectiveMmaINS1_35MainloopSm100TmaUmmaWarpSpecializedILi8ELi2ELi4ENS5_IJNS4_1CILi2EEENSA_ILi1EEESC_EEEEENS5_IJNSA_ILi64EEENSA_ILi128EEESG_EEENS_12float_e4m3_tENS5_IJlSC_lEEESI_SJ_NS4_8TiledMMAINS4_8MMA_AtomIJNS4_10MMA_TraitsINS4_19SM100_MMA_F8F6F4_SSEJSI_SI_fSF_SG_NS4_17integral_constantINS4_4UMMA5MajorELSQ_0EEESR_NSO_INSP_7ScaleInELSS_0EEEST_EEEEEENS4_6LayoutINS5_IJSC_SC_SC_EEENS5_IJNSA_ILi0EEESY_SY_EEEEENS5_IJNS4_10UnderscoreES11_S11_EEEEENS4_13SM90_TMA_LOADENS4_14ComposedLayoutINS4_7SwizzleILi3ELi4ELi3EEENS4_18smem_ptr_flag_bitsILi8EEENSW_INS5_IJNSA_ILi8EEESG_EEENS5_IJSG_SC_EEEEEEEvNS4_8identityENS4_23SM90_TMA_LOAD_MULTICASTES1E_vS1F_EENS_8epilogue10collective18CollectiveEpilogueINS1I_23Sm100TmaWarpSpecializedILi2ELi2ELi32ELb0ELb0EEEJSH_NS5_IJNSW_ISF_SC_EES1N_EEESI_SJ_SI_SJ_NS1I_6fusion15FusionCallbacksIS1M_NS1P_17LinearCombinationISI_fSI_fLNS_15FloatRoundStyleE2EEESH_S1O_JEEENS4_5SM1004TMEM4LOAD26SM100_TMEM_LOAD_16dp32b32xES14_NS15_INS16_ILi2ELi4ELi3EEES19_NSW_INS5_IJS1A_SF_EEENS5_IJSF_SC_EEEEEEENS4_39AutoVectorizingCopyWithAssumedAlignmentILi128EEENS4_14SM90_TMA_STOREES23_S25_S25_EEEvvEEEEvNT_6ParamsE:
[----:B------:R-:W1:Y:S01]  /*0000*/  LDC R1, c[0x0][0x37c] ;  /* 0x0000df00ff017b82 */ /* 0x000e620000000800 */
[----:B------:R-:W2:Y:S01]  /*0010*/  S2R R93, SR_TID.X ;  /* 0x00000000005d7919 */ /* 0x000ea20000002100 */
[----:B------:R-:W3:Y:S01]  /*0020*/  LDCU.64 UR8, c[0x0][0x890] ;  /* 0x00011200ff0877ac */ /* 0x000ee20008000a00 */
[----:B------:R-:W-:Y:S02]  /*0030*/  PRMT R84, RZ, 0x7610, R84 ;  /* 0x00007610ff547816 */ /* 0x000fe40000000054 */
[----:B------:R-:W-:Y:S01]  /*0040*/  ELECT P3, URZ, PT ;  /* 0x0000000000ff782f */ /* 0x000fe20003860000 */
[----:B---3--:R-:W-:-:S04]  /*0050*/  UISETP.NE.U32.AND UP0, UPT, UR8, URZ, UPT ;  /* 0x000000ff0800728c */ /* 0x008fc8000bf05070 */
[----:B------:R-:W-:Y:S01]  /*0060*/  UISETP.NE.AND.EX UP0, UPT, UR9, URZ, UPT, UP0 ;  /* 0x000000ff0900728c */ /* 0x000fe2000bf05300 */
[----:B--2---:R-:W-:-:S05]  /*0070*/  SHF.R.U32.HI R85, RZ, 0x5, R93 ;  /* 0x00000005ff557819 */ /* 0x004fca000001165d */
[----:B------:R-:W2:Y:S02]  /*0080*/  SHFL.IDX PT, R0, R85, RZ, 0x1f ;  /* 0x00001fff55007589 */ /* 0x000ea400000e0000 */
[----:B--2---:R-:W-:Y:S01]  /*0090*/  R2UR UR18, R0 ;  /* 0x00000000001272ca */ /* 0x004fe200000e0000 */
[----:B-1----:R-:W-:-:S14]  /*00a0*/  BRA.U UP0, `(.L_x_0) ;  /* 0x0000000100307547 */ /* 0x002fdc000b800000 */
[----:B------:R-:W1:Y:S02]  /*00b0*/  LDCU.64 UR4, c[0x0][0x888] ;  /* 0x00011100ff0477ac */ /* 0x000e640008000a00 */
[----:B-1----:R-:W-:-:S04]  /*00c0*/  UISETP.NE.U32.AND UP0, UPT, UR4, URZ, UPT ;  /* 0x000000ff0400728c */ /* 0x002fc8000bf05070 */
[----:B------:R-:W-:-:S09]  /*00d0*/  UISETP.NE.AND.EX UP0, UPT, UR5, URZ, UPT, UP0 ;  /* 0x000000ff0500728c */ /* 0x000fd2000bf05300 */
[----:B------:R-:W-:Y:S05]  /*00e0*/  BRA.U !UP0, `(.L_x_1) ;  /* 0x0000000108147547 */ /* 0x000fea000b800000 */
[----:B------:R-:W1:Y:S01]  /*00f0*/  LDC.64 R2, c[0x0][0x888] ;  /* 0x00022200ff027b82 */ /* 0x000e620000000a00 */
[----:B------:R-:W1:Y:S02]  /*0100*/  LDCU.64 UR4, c[0x0][0x358] ;  /* 0x00006b00ff0477ac */ /* 0x000e640008000a00 */
[----:B-1----:R1:W5:Y:S01]  /*0110*/  LDG.E R41, desc[UR4][R2.64] ;  /* 0x0000000402297981 */ /* 0x002362000c1e1900 */
[----:B------:R-:W-:Y:S01]  /*0120*/  HFMA2 R84, -RZ, RZ, 0, 5.9604644775390625e-08 ;  /* 0x00000001ff547431 */ /* 0x000fe200000001ff */
[----:B------:R-:W-:Y:S05]  /*0130*/  BRA `(.L_x_0) ;  /* 0x00000000000c7947 */ /* 0x000fea0003800000 */
.L_x_1:
[----:B------:R-:W1:Y:S01]  /*0140*/  LDCU UR4, c[0x0][0x880] ;  /* 0x00011000ff0477ac */ /* 0x000e620008000800 */
[----:B------:R-:W-:Y:S01]  /*0150*/  HFMA2 R84, -RZ, RZ, 0, 5.9604644775390625e-08 ;  /* 0x00000001ff547431 */ /* 0x000fe200000001ff */
[----:B-1----:R-:W-:-:S07]  /*0160*/  MOV R41, UR4 ;  /* 0x0000000400297c02 */ /* 0x002fce0008000f00 */
.L_x_0:
[----:B------:R-:W2:Y:S02]  /*0170*/  LDCU.64 UR4, c[0x0][0x8b0] ;  /* 0x00011600ff0477ac */ /* 0x000ea40008000a00 */
[----:B--2---:R-:W-:-:S04]  /*0180*/  UISETP.NE.U32.AND UP0, UPT, UR4, URZ, UPT ;  /* 0x000000ff0400728c */ /* 0x004fc8000bf05070 */
[----:B------:R-:W-:-:S09]  /*0190*/  UISETP.NE.AND.EX UP0, UPT, UR5, URZ, UPT, UP0 ;  /* 0x000000ff0500728c */ /* 0x000fd2000bf05300 */
[----:B------:R-:W-:Y:S05]  /*01a0*/  BRA.U UP0, `(.L_x_2) ;  /* 0x0000000100287547 */ /* 0x000fea000b800000 */
[----:B------:R-:W2:Y:S02]  /*01b0*/  LDCU.64 UR4, c[0x0][0x8a8] ;  /* 0x00011500ff0477ac */ /* 0x000ea40008000a00 */
[----:B--2---:R-:W-:-:S04]  /*01c0*/  UISETP.NE.U32.AND UP0, UPT, UR4, URZ, UPT ;  /* 0x000000ff0400728c */ /* 0x004fc8000bf05070 */
[----:B------:R-:W-:-:S09]  /*01d0*/  UISETP.NE.AND.EX UP0, UPT, UR5, URZ, UPT, UP0 ;  /* 0x000000ff0500728c */ /* 0x000fd2000bf05300 */
[----:B------:R-:W-:Y:S05]  /*01e0*/  BRA.U !UP0, `(.L_x_3) ;  /* 0x0000000108107547 */ /* 0x000fea000b800000 */
[----:B------:R-:W2:Y:S01]  /*01f0*/  LDC.64 R38, c[0x0][0x8a8] ;  /* 0x00022a00ff267b82 */ /* 0x000ea20000000a00 */
[----:B------:R-:W2:Y:S02]  /*0200*/  LDCU.64 UR4, c[0x0][0x358] ;  /* 0x00006b00ff0477ac */ /* 0x000ea40008000a00 */
[----:B--2---:R2:W5:Y:S01]  /*0210*/  LDG.E R38, desc[UR4][R38.64] ;  /* 0x0000000426267981 */ /* 0x004562000c1e1900 */
[----:B------:R-:W-:Y:S05]  /*0220*/  BRA `(.L_x_2) ;  /* 0x0000000000087947 */ /* 0x000fea0003800000 */
.L_x_3:
[----:B------:R-:W2:Y:S02]  /*0230*/  LDCU UR4, c[0x0][0x8a0] ;  /* 0x00011400ff0477ac */ /* 0x000ea40008000800 */
[----:B--2---:R-:W-:Y:S02]  /*0240*/  MOV R38, UR4 ;  /* 0x0000000400267c02 */ /* 0x004fe40008000f00 */
.L_x_2:
[----:B------:R-:W-:Y:S01]  /*0250*/  IMAD.U32 R0, RZ, RZ, UR18 ;  /* 0x00000012ff007e24 */ /* 0x000fe2000f8e00ff */
[----:B------:R-:W-:Y:S04]  /*0260*/  BSSY.RECONVERGENT B0, `(.L_x_4) ;  /* 0x000000c000007945 */ /* 0x000fe80003800200 */
[C---:B------:R-:W-:Y:S02]  /*0270*/  ISETP.NE.OR P1, PT, R0.reuse, 0x1, !P3 ;  /* 0x000000010000780c */ /* 0x040fe40005f25670 */
[----:B------:R-:W-:-:S11]  /*0280*/  ISETP.NE.OR P0, PT, R0, 0x3, !P3 ;  /* 0x000000030000780c */ /* 0x000fd60005f05670 */
[----:B------:R-:W-:Y:S05]  /*0290*/  @P1 BRA `(.L_x_5) ;  /* 0x0000000000201947 */ /* 0x000fea0003800000 */
[----:B------:R-:W3:Y:S02]  /*02a0*/  LDCU.64 UR4, c[0x0][0x348] ;  /* 0x00006900ff0477ac */ /* 0x000ee40008000a00 */
[----:B---3--:R-:W-:Y:S02]  /*02b0*/  UIADD3 UR6, UP1, UPT, UR4, 0x80, URZ ;  /* 0x0000008004067890 */ /* 0x008fe4000ff3e0ff */
[----:B------:R-:W-:Y:S02]  /*02c0*/  UIADD3 UR4, UP0, UPT, UR4, 0x180, URZ ;  /* 0x0000018004047890 */ /* 0x000fe4000ff1e0ff */
[----:B------:R-:W-:Y:S02]  /*02d0*/  UIADD3.X UR7, UPT, UPT, URZ, UR5, URZ, UP1, !UPT ;  /* 0x00000005ff077290 */ /* 0x000fe40008ffe4ff */
[----:B------:R-:W-:-:S07]  /*02e0*/  UIADD3.X UR5, UPT, UPT, URZ, UR5, URZ, UP0, !UPT ;  /* 0x00000005ff057290 */ /* 0x000fce00087fe4ff */
[----:B------:R3:W-:Y:S02]  /*02f0*/  UTMACCTL.PF [UR6] ;  /* 0x00000000060079b9 */ /* 0x0007e40008040000 */
[----:B------:R3:W-:Y:S02]  /*0300*/  UTMACCTL.PF [UR4] ;  /* 0x00000000040079b9 */ /* 0x0007e40008040000 */
[----:B---3--:R-:W-:Y:S01]  /*0310*/  NOP ;  /* 0x0000000000007918 */ /* 0x008fe20000000000 */
.L_x_5:
[----:B------:R-:W-:Y:S05]  /*0320*/  BSYNC.RECONVERGENT B0 ;  /* 0x0000000000007941 */ /* 0x000fea0003800200 */
.L_x_4:
[----:B------:R-:W-:Y:S04]  /*0330*/  BSSY.RECONVERGENT B0, `(.L_x_6) ;  /* 0x000000a000007945 */ /* 0x000fe80003800200 */
        /* <DEDUP_REMOVED lines=9> */
.L_x_7:
[----:B------:R-:W-:Y:S05]  /*03d0*/  BSYNC.RECONVERGENT B0 ;  /* 0x0000000000007941 */ /* 0x000fea0003800200 */
.L_x_6:
[----:B------:R-:W3:Y:S01]  /*03e0*/  LDCU.64 UR4, c[0x0][0x888] ;  /* 0x00011100ff0477ac */ /* 0x000ee20008000a00 */
[----:B------:R-:W-:Y:S02]  /*03f0*/  UISETP.EQ.U32.AND UP2, UPT, UR8, URZ, UPT ;  /* 0x000000ff0800728c */ /* 0x000fe4000bf42070 */
[----:B------:R-:W-:Y:S02]  /*0400*/  UPLOP3.LUT UP3, UPT, UPT, UPT, UPT, 0x80, 0x8 ;  /* 0x000000000008789c */ /* 0x000fe40003f6f070 */
[----:B---3--:R-:W-:-:S04]  /*0410*/  UISETP.NE.U32.AND UP0, UPT, UR4, URZ, UPT ;  /* 0x000000ff0400728c */ /* 0x008fc8000bf05070 */
[----:B------:R-:W-:-:S04]  /*0420*/  UISETP.NE.AND.EX UP1, UPT, UR5, URZ, UPT, UP0 ;  /* 0x000000ff0500728c */ /* 0x000fc8000bf25300 */
[----:B------:R-:W-:-:S04]  /*0430*/  UISETP.EQ.OR.EX UP4, UPT, UR9, URZ, !UP1, UP2 ;  /* 0x000000ff0900728c */ /* 0x000fc8000cf82720 */
[----:B------:R-:W-:-:S06]  /*0440*/  UP2UR UR4, UPR, URZ, 0x10 ;  /* 0x00000010ff047883 */ /* 0x000fcc0008000000 */
[----:B------:R-:W-:Y:S01]  /*0450*/  MOV R86, UR4 ;  /* 0x0000000400567c02 */ /* 0x000fe20008000f00 */
[----:B------:R-:W-:Y:S06]  /*0460*/  BRA.U !UP4, `(.L_x_8) ;  /* 0x000000010c207547 */ /* 0x000fec000b800000 */
[----:B------:R-:W-:Y:S01]  /*0470*/  UISETP.NE.U32.AND UP2, UPT, UR8, URZ, UPT ;  /* 0x000000ff0800728c */ /* 0x000fe2000bf45070 */
[----:B-----5:R-:W-:Y:S01]  /*0480*/  FSETP.NEU.AND P0, PT, R41, RZ, PT ;  /* 0x000000ff2900720b */ /* 0x020fe20003f0d000 */
[----:B------:R-:W-:Y:S02]  /*0490*/  USEL UR4, URZ, 0xffffffff, UP1 ;  /* 0xffffffffff047887 */ /* 0x000fe40008800000 */
[----:B------:R-:W-:-:S10]  /*04a0*/  UISETP.NE.AND.EX UP2, UPT, UR9, URZ, UPT, UP2 ;  /* 0x000000ff0900728c */ /* 0x000fd4000bf45320 */
[----:B------:R-:W-:Y:S01]  /*04b0*/  VOTEU.ANY UP0, P0 ;  /* 0x0000000000ff7886 */ /* 0x000fe20000000100 */
[----:B------:R-:W-:-:S04]  /*04c0*/  @!UP2 USEL UR4, URZ, 0xffffffff, UP0 ;  /* 0xffffffffff04a887 */ /* 0x000fc80008000000 */
[----:B------:R-:W-:-:S04]  /*04d0*/  ULOP3.LUT UR4, UR4, 0x1, URZ, 0xc0, !UPT ;  /* 0x0000000104047892 */ /* 0x000fc8000f8ec0ff */
[----:B------:R-:W-:-:S11]  /*04e0*/  UISETP.NE.U32.AND UP3, UPT, UR4, 0x1, UPT ;  /* 0x000000010400788c */ /* 0x000fd6000bf65070 */
.L_x_8:
[----:B-1----:R-:W1:Y:S02]  /*04f0*/  SHFL.IDX PT, R2, R85, RZ, 0x1f ;  /* 0x00001fff55027589 */ /* 0x002e6400000e0000 */
[----:B-1----:R-:W-:-:S13]  /*0500*/  ISETP.NE.AND P0, PT, R2, RZ, PT ;  /* 0x000000ff0200720c */ /* 0x002fda0003f05270 */
[----:B------:R-:W-:Y:S05]  /*0510*/  @P0 BRA `(.L_x_9) ;  /* 0x0000000000840947 */ /* 0x000fea0003800000 */
[----:B------:R-:W-:Y:S01]  /*0520*/  ELECT P0, URZ, PT ;  /* 0x0000000000ff782f */ /* 0x000fe20003800000 */
[----:B------:R-:W-:-:S12]  /*0530*/  BSSY.RECONVERGENT B0, `(.L_x_9) ;  /* 0x000001f000007945 */ /* 0x000fd80003800200 */
[----:B------:R-:W-:Y:S05]  /*0540*/  @!P0 BRA `(.L_x_10) ;  /* 0x0000000000748947 */ /* 0x000fea0003800000 */
[----:B------:R-:W1:Y:S01]  /*0550*/  S2UR UR4, SR_CgaCtaId ;  /* 0x00000000000479c3 */ /* 0x000e620000008800 */
[----:B------:R-:W-:Y:S01]  /*0560*/  UMOV UR5, 0x400 ;  /* 0x0000040000057882 */ /* 0x000fe20000000000 */
[----:B------:R-:W-:Y:S01]  /*0570*/  UMOV UR8, 0x1 ;  /* 0x0000000100087882 */ /* 0x000fe20000000000 */
[----:B------:R-:W-:Y:S01]  /*0580*/  UMOV UR6, 0x2 ;  /* 0x0000000200067882 */ /* 0x000fe20000000000 */
[----:B------:R-:W-:-:S04]  /*0590*/  UIADD3 UR8, UPT, UPT, -UR8, 0x100000, URZ ;  /* 0x0010000008087890 */ /* 0x000fc8000fffe1ff */
[----:B------:R-:W-:Y:S02]  /*05a0*/  USHF.L.U32 UR9, UR8, 0xb, URZ ;  /* 0x0000000b08097899 */ /* 0x000fe400080006ff */
[----:B------:R-:W-:Y:S02]  /*05b0*/  USHF.L.U32 UR8, UR8, 0x1, URZ ;  /* 0x0000000108087899 */ /* 0x000fe400080006ff */
[----:B------:R-:W-:-:S04]  /*05c0*/  UIADD3 UR6, UPT, UPT, -UR6, 0x100000, URZ ;  /* 0x0010000006067890 */ /* 0x000fc8000fffe1ff */
[----:B------:R-:W-:Y:S02]  /*05d0*/  USHF.L.U32 UR7, UR6, 0xb, URZ ;  /* 0x0000000b06077899 */ /* 0x000fe400080006ff */
[----:B------:R-:W-:Y:S02]  /*05e0*/  USHF.L.U32 UR6, UR6, 0x1, URZ ;  /* 0x0000000106067899 */ /* 0x000fe400080006ff */
[----:B-1----:R-:W-:Y:S01]  /*05f0*/  ULEA UR4, UR4, UR5, 0x18 ;  /* 0x0000000504047291 */ /* 0x002fe2000f8ec0ff */
[----:B------:R-:W1:Y:S11]  /*0600*/  FENCE.VIEW.ASYNC.S ;  /* 0x00000000000073c6 */ /* 0x000e760000000000 */
[----:B-1----:R1:W3:Y:S01]  /*0610*/  SYNCS.EXCH.64 URZ, [UR4], UR8 ;  /* 0x0000000804ff75b2 */ /* 0x0022e20008000100 */
[----:B------:R1:W4:Y:S01]  /*0620*/  SYNCS.EXCH.64 URZ, [UR4+0x40], UR6 ;  /* 0x0000400604ff75b2 */ /* 0x0003220008000100 */
[----:B------:R1:W1:Y:S01]  /*0630*/  SYNCS.EXCH.64 URZ, [UR4+0x8], UR8 ;  /* 0x0000080804ff75b2 */ /* 0x0002620008000100 */
        /* <DEDUP_REMOVED lines=13> */
[----:B------:R-:W-:Y:S01]  /*0710*/  NOP ;  /* 0x0000000000007918 */ /* 0x000fe20000000000 */
.L_x_10:
[----:B-1----:R-:W-:Y:S05]  /*0720*/  BSYNC.RECONVERGENT B0 ;  /* 0x0000000000007941 */ /* 0x002fea0003800200 */
.L_x_9:
[----:B------:R-:W1:Y:S01]  /*0730*/  SHFL.IDX PT, R2, R85, RZ, 0x1f ;  /* 0x00001fff55027589 */ /* 0x000e6200000e0000 */
[----:B------:R-:W-:Y:S01]  /*0740*/  NOP ;  /* 0x0000000000007918 */ /* 0x000fe20000000000 */
[----:B-1----:R-:W-:-:S13]  /*0750*/  ISETP.NE.AND P0, PT, R2, 0x1, PT ;  /* 0x000000010200780c */ /* 0x002fda0003f05270 */
[----:B------:R-:W-:Y:S05]  /*0760*/  @P0 BRA `(.L_x_11) ;  /* 0x0000000000480947 */ /* 0x000fea0003800000 */
        /* <DEDUP_REMOVED lines=9> */
[----:B------:R-:W-:Y:S01]  /*0800*/  USHF.L.U32 UR6, UR6, 0x1, URZ ;  /* 0x0000000106067899 */ /* 0x000fe200080006ff */
[----:B------:R-:W-:Y:S01]  /*0810*/  ELECT P0, URZ, PT ;  /* 0x0000000000ff782f */ /* 0x000fe20003800000 */
[----:B-1----:R-:W-:Y:S01]  /*0820*/  ULEA UR4, UR4, UR5, 0x18 ;  /* 0x0000000504047291 */ /* 0x002fe2000f8ec0ff */
[----:B------:R-:W1:Y:S11]  /*0830*/  FENCE.VIEW.ASYNC.S ;  /* 0x00000000000073c6 */ /* 0x000e760000000000 */
[----:B-1----:R1:W1:Y:S01]  /*0840*/  SYNCS.EXCH.64 URZ, [UR4+0x80], UR8 ;  /* 0x0000800804ff75b2 */ /* 0x0022620008000100 */
[----:B------:R1:W1:Y:S01]  /*0850*/  SYNCS.EXCH.64 URZ, [UR4+0x90], UR6 ;  /* 0x0000900604ff75b2 */ /* 0x0002620008000100 */
[----:B------:R1:W1:Y:S01]  /*0860*/  SYNCS.EXCH.64 URZ, [UR4+0x88], UR8 ;  /* 0x0000880804ff75b2 */ /* 0x0002620008000100 */
[----:B------:R1:W1:Y:S01]  /*0870*/  SYNCS.EXCH.64 URZ, [UR4+0x98], UR6 ;  /* 0x0000980604ff75b2 */ /* 0x0002620008000100 */
[----:B------:R-:W-:Y:S01]  /*0880*/  NOP ;  /* 0x0000000000007918 */ /* 0x000fe20000000000 */
.L_x_11:
[----:B------:R-:W2:Y:S01]  /*0890*/  SHFL.IDX PT, R2, R85, RZ, 0x1f ;  /* 0x00001fff55027589 */ /* 0x000ea200000e0000 */
[----:B------:R-:W-:Y:S01]  /*08a0*/  NOP ;  /* 0x0000000000007918 */ /* 0x000fe20000000000 */
[----:B--2---:R-:W-:-:S13]  /*08b0*/  ISETP.NE.AND P0, PT, R2, 0x3, PT ;  /* 0x000000030200780c */ /* 0x004fda0003f05270 */
[----:B------:R-:W-:Y:S05]  /*08c0*/  @P0 BRA `(.L_x_12) ;  /* 0x0000000000300947 */ /* 0x000fea0003800000 */
[----:B-1----:R-:W1:Y:S01]  /*08d0*/  S2UR UR4, SR_CgaCtaId ;  /* 0x00000000000479c3 */ /* 0x002e620000008800 */
[----:B------:R-:W-:Y:S01]  /*08e0*/  UMOV UR6, 0x400 ;  /* 0x0000040000067882 */ /* 0x000fe20000000000 */
[----:B------:R-:W-:Y:S01]  /*08f0*/  UMOV UR5, 0x20 ;  /* 0x0000002000057882 */ /* 0x000fe20000000000 */
[----:B------:R-:W-:Y:S01]  /*0900*/  ELECT P0, URZ, PT ;  /* 0x0000000000ff782f */ /* 0x000fe20003800000 */
[----:B-1----:R-:W-:Y:S02]  /*0910*/  ULEA UR6, UR4, UR6, 0x18 ;  /* 0x0000000604067291 */ /* 0x002fe4000f8ec0ff */
[----:B------:R-:W-:-:S04]  /*0920*/  UIADD3 UR4, UPT, UPT, -UR5, 0x100000, URZ ;  /* 0x0010000005047890 */ /* 0x000fc8000fffe1ff */
[----:B------:R-:W-:Y:S02]  /*0930*/  USHF.L.U32 UR5, UR4, 0xb, URZ ;  /* 0x0000000b04057899 */ /* 0x000fe400080006ff */
[----:B------:R-:W-:Y:S01]  /*0940*/  USHF.L.U32 UR4, UR4, 0x1, URZ ;  /* 0x0000000104047899 */ /* 0x000fe200080006ff */
[----:B------:R-:W1:Y:S11]  /*0950*/  FENCE.VIEW.ASYNC.S ;  /* 0x00000000000073c6 */ /* 0x000e760000000000 */
[----:B-1----:R2:W1:Y:S01]  /*0960*/  SYNCS.EXCH.64 URZ, [UR6+0xa0], UR4 ;  /* 0x0000a00406ff75b2 */ /* 0x0024620008000100 */
[----:B------:R2:W1:Y:S02]  /*0970*/  SYNCS.EXCH.64 URZ, [UR6+0xa8], UR4 ;  /* 0x0000a80406ff75b2 */ /* 0x0004640008000100 */
[----:B--2---:R-:W-:Y:S01]  /*0980*/  NOP ;  /* 0x0000000000007918 */ /* 0x004fe20000000000 */
.L_x_12:
[----:B------:R-:W2:Y:S01]  /*0990*/  SHFL.IDX PT, R2, R85, RZ, 0x1f ;  /* 0x00001fff55027589 */ /* 0x000ea200000e0000 */
[----:B------:R-:W-:Y:S01]  /*09a0*/  NOP ;  /* 0x0000000000007918 */ /* 0x000fe20000000000 */
[----:B--2---:R-:W-:-:S13]  /*09b0*/  ISETP.NE.AND P0, PT, R2, 0x4, PT ;  /* 0x000000040200780c */ /* 0x004fda0003f05270 */
[----:B------:R-:W-:Y:S05]  /*09c0*/  @P0 BRA `(.L_x_13) ;  /* 0x00000000004c0947 */ /* 0x000fea0003800000 */
[----:B-1----:R-:W1:Y:S01]  /*09d0*/  S2UR UR6, SR_CgaCtaId ;  /* 0x00000000000679c3 */ /* 0x002e620000008800 */
[----:B------:R-:W-:Y:S01]  /*09e0*/  UMOV UR4, 0x1e0 ;  /* 0x000001e000047882 */ /* 0x000fe20000000000 */
[----:B------:R-:W-:Y:S01]  /*09f0*/  UMOV UR5, 0x400 ;  /* 0x0000040000057882 */ /* 0x000fe20000000000 */
[----:B------:R-:W-:Y:S01]  /*0a00*/  USEL UR4, UR4, 0x1a0, UP3 ;  /* 0x000001a004047887 */ /* 0x000fe20009800000 */
[----:B------:R-:W-:Y:S01]  /*0a10*/  UMOV UR8, 0x1 ;  /* 0x0000000100087882 */ /* 0x000fe20000000000 */
[----:B------:R-:W-:Y:S01]  /*0a20*/  ELECT P0, URZ, PT ;  /* 0x0000000000ff782f */ /* 0x000fe20003800000 */
[----:B------:R-:W-:-:S04]  /*0a30*/  UIADD3 UR8, UPT, UPT, -UR8, 0x100000, URZ ;  /* 0x0010000008087890 */ /* 0x000fc8000fffe1ff */
[----:B------:R-:W-:Y:S02]  /*0a40*/  USHF.L.U32 UR9, UR8, 0xb, URZ ;  /* 0x0000000b08097899 */ /* 0x000fe400080006ff */
[----:B------:R-:W-:Y:S02]  /*0a50*/  USHF.L.U32 UR8, UR8, 0x1, URZ ;  /* 0x0000000108087899 */ /* 0x000fe400080006ff */
[----:B-1----:R-:W-:Y:S02]  /*0a60*/  ULEA UR6, UR6, UR5, 0x18 ;  /* 0x0000000506067291 */ /* 0x002fe4000f8ec0ff */
[----:B------:R-:W-:-:S04]  /*0a70*/  UIADD3 UR4, UPT, UPT, -UR4, 0x100000, URZ ;  /* 0x0010000004047890 */ /* 0x000fc8000fffe1ff */
[----:B------:R-:W-:Y:S02]  /*0a80*/  USHF.L.U32 UR5, UR4, 0xb, URZ ;  /* 0x0000000b04057899 */ /* 0x000fe400080006ff */
[----:B------:R-:W-:Y:S01]  /*0a90*/  USHF.L.U32 UR4, UR4, 0x1, URZ ;  /* 0x0000000104047899 */ /* 0x000fe200080006ff */
[----:B------:R-:W1:Y:S03]  /*0aa0*/  FENCE.VIEW.ASYNC.S ;  /* 0x00000000000073c6 */ /* 0x000e660000000000 */
[----:B-1----:R2:W1:Y:S08]  /*0ab0*/  SYNCS.EXCH.64 URZ, [UR6+0xb0], UR8 ;  /* 0x0000b00806ff75b2 */ /* 0x0024700008000100 */
[----:B------:R2:W1:Y:S01]  /*0ac0*/  SYNCS.EXCH.64 URZ, [UR6+0xc0], UR4 ;  /* 0x0000c00406ff75b2 */ /* 0x0004620008000100 */
[----:B------:R2:W1:Y:S01]  /*0ad0*/  SYNCS.EXCH.64 URZ, [UR6+0xb8], UR8 ;  /* 0x0000b80806ff75b2 */ /* 0x0004620008000100 */
[----:B------:R2:W1:Y:S02]  /*0ae0*/  SYNCS.EXCH.64 URZ, [UR6+0xc8], UR4 ;  /* 0x0000c80406ff75b2 */ /* 0x0004640008000100 */
[----:B--2---:R-:W-:Y:S01]  /*0af0*/  NOP ;  /* 0x0000000000007918 */ /* 0x004fe20000000000 */
.L_x_13:
[----:B------:R-:W2:Y:S01]  /*0b00*/  SHFL.IDX PT, R2, R85, RZ, 0x1f ;  /* 0x00001fff55027589 */ /* 0x000ea200000e0000 */
[----:B------:R-:W-:Y:S01]  /*0b10*/  NOP ;  /* 0x0000000000007918 */ /* 0x000fe20000000000 */
[----:B--2---:R-:W-:-:S13]  /*0b20*/  ISETP.NE.AND P0, PT, R2, 0x5, PT ;  /* 0x000000050200780c */ /* 0x004fda0003f05270 */
[----:B------:R-:W-:Y:S05]  /*0b30*/  @P0 BRA `(.L_x_14) ;  /* 0x0000000000580947 */ /* 0x000fea0003800000 */
[----:B-1----:R-:W1:Y:S01]  /*0b40*/  S2UR UR4, SR_CgaCtaId ;  /* 0x00000000000479c3 */ /* 0x002e620000008800 */
        /* <DEDUP_REMOVED lines=16> */
[----:B------:R2:W1:Y:S01]  /*0c50*/  SYNCS.EXCH.64 URZ, [UR4+0xe0], UR8 ;  /* 0x0000e00804ff75b2 */ /* 0x0004620008000100 */
[----:B------:R2:W1:Y:S01]  /*0c60*/  SYNCS.EXCH.64 URZ, [UR4+0x100], UR6 ;  /* 0x0001000604ff75b2 */ /* 0x0004620008000100 */
[----:B------:R2:W1:Y:S01]  /*0c70*/  SYNCS.EXCH.64 URZ, [UR4+0xe8], UR8 ;  /* 0x0000e80804ff75b2 */ /* 0x0004620008000100 */
[----:B------:R2:W1:Y:S02]  /*0c80*/  SYNCS.EXCH.64 URZ, [UR4+0x108], UR6 ;  /* 0x0001080604ff75b2 */ /* 0x0004640008000100 */
[----:B--2---:R-:W-:Y:S01]  /*0c90*/  NOP ;  /* 0x0000000000007918 */ /* 0x004fe20000000000 */
.L_x_14:
[----:B------:R-:W2:Y:S01]  /*0ca0*/  SHFL.IDX PT, R2, R85, RZ, 0x1f ;  /* 0x00001fff55027589 */ /* 0x000ea200000e0000 */
[----:B------:R-:W-:Y:S01]  /*0cb0*/  NOP ;  /* 0x0000000000007918 */ /* 0x000fe20000000000 */
[----:B--2---:R-:W-:-:S13]  /*0cc0*/  ISETP.NE.AND P0, PT, R2, 0x3, PT ;  /* 0x000000030200780c */ /* 0x004fda0003f05270 */
[----:B------:R-:W-:Y:S05]  /*0cd0*/  @P0 BRA `(.L_x_15) ;  /* 0x0000000000380947 */ /* 0x000fea0003800000 */
[----:B------:R-:W2:Y:S01]  /*0ce0*/  S2UR UR5, SR_CgaCtaId ;  /* 0x00000000000579c3 */ /* 0x000ea20000008800 */
[----:B-1----:R-:W-:Y:S01]  /*0cf0*/  UMOV UR4, 0x400 ;  /* 0x0000040000047882 */ /* 0x002fe20000000000 */
[----:B------:R-:W-:Y:S01]  /*0d00*/  UMOV UR6, 0x20 ;  /* 0x0000002000067882 */ /* 0x000fe20000000000 */
[----:B------:R-:W-:Y:S01]  /*0d10*/  ELECT P0, URZ, PT ;  /* 0x0000000000ff782f */ /* 0x000fe20003800000 */
[----:B------:R-:W-:-:S04]  /*0d20*/  UIADD3 UR6, UPT, UPT, -UR6, 0x100000, URZ ;  /* 0x0010000006067890 */ /* 0x000fc8000fffe1ff */
[----:B------:R-:W-:Y:S02]  /*0d30*/  USHF.L.U32 UR7, UR6, 0xb, URZ ;  /* 0x0000000b06077899 */ /* 0x000fe400080006ff */
[----:B------:R-:W-:Y:S02]  /*0d40*/  USHF.L.U32 UR6, UR6, 0x1, URZ ;  /* 0x0000000106067899 */ /* 0x000fe400080006ff */
[----:B--2---:R-:W-:Y:S01]  /*0d50*/  ULEA UR4, UR5, UR4, 0x18 ;  /* 0x0000000405047291 */ /* 0x004fe2000f8ec0ff */
[----:B------:R-:W1:Y:S11]  /*0d60*/  FENCE.VIEW.ASYNC.S ;  /* 0x00000000000073c6 */ /* 0x000e760000000000 */
[----:B-1----:R2:W1:Y:S01]  /*0d70*/  SYNCS.EXCH.64 URZ, [UR4+0x110], UR6 ;  /* 0x0001100604ff75b2 */ /* 0x0024620008000100 */
[----:B------:R2:W1:Y:S01]  /*0d80*/  SYNCS.EXCH.64 URZ, [UR4+0x120], UR6 ;  /* 0x0001200604ff75b2 */ /* 0x0004620008000100 */
[----:B------:R2:W1:Y:S01]  /*0d90*/  SYNCS.EXCH.64 URZ, [UR4+0x118], UR6 ;  /* 0x0001180604ff75b2 */ /* 0x0004620008000100 */
[----:B------:R2:W1:Y:S02]  /*0da0*/  SYNCS.EXCH.64 URZ, [UR4+0x128], UR6 ;  /* 0x0001280604ff75b2 */ /* 0x0004640008000100 */
[----:B--2---:R-:W-:Y:S01]  /*0db0*/  NOP ;  /* 0x0000000000007918 */ /* 0x004fe20000000000 */
.L_x_15:
[----:B-1----:R-:W1:Y:S01]  /*0dc0*/  LDCU UR4, c[0x0][0x36c] ;  /* 0x00006d80ff0477ac */ /* 0x002e620008000800 */
[----:B------:R-:W-:Y:S01]  /*0dd0*/  ISETP.NE.OR P3, PT, R0, 0x2, !P3 ;  /* 0x000000020000780c */ /* 0x000fe20005f65670 */
[----:B------:R-:W-:Y:S01]  /*0de0*/  NOP ;  /* 0x0000000000007918 */ /* 0x000fe20000000000 */
[----:B------:R-:W-:Y:S01]  /*0df0*/  LOP3.LUT R0, R93, 0x1f, RZ, 0xc0, !PT ;  /* 0x0000001f5d007812 */ /* 0x000fe200078ec0ff */
[----:B------:R-:W-:Y:S02]  /*0e00*/  UISETP.NE.AND UP4, UPT, UR18, 0x2, UPT ;  /* 0x000000021200788c */ /* 0x000fe4000bf85270 */
[----:B------:R-:W-:Y:S02]  /*0e10*/  UISETP.NE.AND UP5, UPT, UR18, URZ, UPT ;  /* 0x000000ff1200728c */ /* 0x000fe4000bfa5270 */
[----:B-1----:R-:W-:-:S09]  /*0e20*/  UISETP.EQ.U32.AND UP6, UPT, UR4, 0x1, UPT ;  /* 0x000000010400788c */ /* 0x002fd2000bfc2070 */
[----:B------:R-:W-:Y:S05]  /*0e30*/  BRA.U !UP6, `(.L_x_16) ;  /* 0x000000010e087547 */ /* 0x000fea000b800000 */
[----:B---34-:R-:W-:Y:S01]  /*0e40*/  UCGABAR_ARV ;  /* 0x00000000000079c7 */ /* 0x018fe20008000000 */
[----:B------:R-:W-:Y:S05]  /*0e50*/  BRA `(.L_x_17) ;  /* 0x0000000000047947 */ /* 0x000fea0003800000 */
.L_x_16:
[----:B---34-:R-:W-:Y:S01]  /*0e60*/  NOP ;  /* 0x0000000000007918 */ /* 0x018fe20000000000 */
.L_x_17:
[----:B------:R-:W1:Y:S01]  /*0e70*/  S2UR UR20, SR_CTAID.X ;  /* 0x00000000001479c3 */ /* 0x000e620000002500 */
[----:B------:R-:W-:-:S05]  /*0e80*/  CS2R.32 R3, SR_CgaSize ;  /* 0x0000000000037805 */ /* 0x000fca0000008a00 */
[----:B------:R-:W-:-:S05]  /*0e90*/  IMAD R3, R3, -0xa0, RZ ;  /* 0xffffff6003037824 */ /* 0x000fca00078e02ff */
[----:B------:R-:W-:-:S14]  /*0ea0*/  R2UR UR5, R3 ;  /* 0x00000000030572ca */ /* 0x000fdc00000e0000 */
[----:B------:R-:W2:Y:S01]  /*0eb0*/  LDCU UR5, c[0x0][UR5+0x2b0] ;  /* 0x00005600050577ac */ /* 0x000ea20008000800 */
[----:B------:R-:W-:-:S05]  /*0ec0*/  CS2R.32 R3, SR_CgaSize ;  /* 0x0000000000037805 */ /* 0x000fca0000008a00 */
[----:B------:R-:W-:-:S05]  /*0ed0*/  IMAD R3, R3, -0xa0, RZ ;  /* 0xffffff6003037824 */ /* 0x000fca00078e02ff */
[----:B------:R-:W-:-:S14]  /*0ee0*/  R2UR UR4, R3 ;  /* 0x00000000030472ca */ /* 0x000fdc00000e0000 */
[----:B------:R-:W3:Y:S01]  /*0ef0*/  LDCU UR4, c[0x0][UR4+0x2b4] ;  /* 0x00005680040477ac */ /* 0x000ee20008000800 */
[----:B------:R-:W4:Y:S01]  /*0f00*/  S2UR UR30, SR_CTAID.Y ;  /* 0x00000000001e79c3 */ /* 0x000f220000002600 */
[----:B------:R-:W-:-:S05]  /*0f10*/  CS2R.32 R3, SR_CgaSize ;  /* 0x0000000000037805 */ /* 0x000fca0000008a00 */
[----:B------:R-:W-:-:S05]  /*0f20*/  IMAD R3, R3, -0xa0, RZ ;  /* 0xffffff6003037824 */ /* 0x000fca00078e02ff */
[----:B------:R-:W-:-:S14]  /*0f30*/  R2UR UR62, R3 ;  /* 0x00000000033e72ca */ /* 0x000fdc00000e0000 */
[----:B------:R-:W3:Y:S01]  /*0f40*/  LDCU UR62, c[0x0][UR62+0x2a0] ;  /* 0x000054003e3e77ac */ /* 0x000ee20008000800 */
[----:B------:R-:W-:-:S05]  /*0f50*/  CS2R.32 R3, SR_CgaSize ;  /* 0x0000000000037805 */ /* 0x000fca0000008a00 */
[----:B------:R-:W-:-:S05]  /*0f60*/  IMAD R3, R3, -0xa0, RZ ;  /* 0xffffff6003037824 */ /* 0x000fca00078e02ff */
[----:B------:R-:W-:-:S14]  /*0f70*/  R2UR UR59, R3 ;  /* 0x00000000033b72ca */ /* 0x000fdc00000e0000 */
[----:B------:R-:W3:Y:S01]  /*0f80*/  LDCU UR59, c[0x0][UR59+0x2a4] ;  /* 0x000054803b3b77ac */ /* 0x000ee20008000800 */
[----:B------:R-:W3:Y:S01]  /*0f90*/  S2UR UR7, SR_CgaCtaId ;  /* 0x00000000000779c3 */ /* 0x000ee20000008800 */
[----:B------:R-:W3:Y:S01]  /*0fa0*/  LDCU UR19, c[0x0][0xb24] ;  /* 0x00016480ff1377ac */ /* 0x000ee20008000800 */
[----:B------:R-:W3:Y:S01]  /*0fb0*/  LDCU UR42, c[0x0][0xb24] ;  /* 0x00016480ff2a77ac */ /* 0x000ee20008000800 */
[----:B-1----:R-:W-:Y:S01]  /*0fc0*/  I2FP.F32.U32 R3, UR20 ;  /* 0x0000001400037c45 */ /* 0x002fe20008201000 */
[----:B------:R-:W1:Y:S04]  /*0fd0*/  LDCU UR23, c[0x0][0xb30] ;  /* 0x00016600ff1777ac */ /* 0x000e680008000800 */
[----:B--2---:R-:W-:Y:S01]  /*0fe0*/  FMUL R3, R3, UR5 ;  /* 0x0000000503037c20 */ /* 0x004fe20008400000 */
[----:B----4-:R-:W-:-:S05]  /*0ff0*/  I2FP.F32.U32 R2, UR30 ;  /* 0x0000001e00027c45 */ /* 0x010fca0008201000 */
[----:B------:R-:W2:Y:S01]  /*1000*/  F2I.U32.TRUNC.NTZ R3, R3 ;  /* 0x0000000300037305 */ /* 0x000ea2000020f000 */
[----:B---3--:R-:W-:Y:S01]  /*1010*/  FMUL R2, R2, UR4 ;  /* 0x0000000402027c20 */ /* 0x008fe20008400000 */
[----:B------:R-:W-:-:S06]  /*1020*/  USHF.L.U32 UR28, UR7, 0xd, URZ ;  /* 0x0000000d071c7899 */ /* 0x000fcc00080006ff */
[----:B------:R-:W3:Y:S01]  /*1030*/  F2I.U32.TRUNC.NTZ R2, R2 ;  /* 0x0000000200027305 */ /* 0x000ee2000020f000 */
[----:B------:R-:W-:Y:S01]  /*1040*/  ULOP3.LUT UR28, UR28, 0x2000, URZ, 0xc0, !UPT ;  /* 0x000020001c1c7892 */ /* 0x000fe2000f8ec0ff */
[----:B--2---:R-:W-:Y:S02]  /*1050*/  R2UR UR4, R3 ;  /* 0x00000000030472ca */ /* 0x004fe400000e0000 */
[----:B---3--:R-:W-:Y:S02]  /*1060*/  R2UR UR6, R2 ;  /* 0x00000000020672ca */ /* 0x008fe400000e0000 */
[----:B------:R-:W-:-:S09]  /*1070*/  PRMT R2, RZ, 0x7610, R2 ;  /* 0x00007610ff027816 */ /* 0x000fd20000000002 */
[----:B------:R-:W-:-:S04]  /*1080*/  UIADD3 UR5, UPT, UPT, -UR4, URZ, URZ ;  /* 0x000000ff04057290 */ /* 0x000fc8000fffe1ff */
[----:B------:R-:W-:Y:S02]  /*1090*/  UIMAD UR62, UR62, UR5, UR20 ;  /* 0x000000053e3e72a4 */ /* 0x000fe4000f8e0214 */
[----:B------:R-:W-:-:S04]  /*10a0*/  UIADD3 UR4, UPT, UPT, -UR6, URZ, URZ ;  /* 0x000000ff06047290 */ /* 0x000fc8000fffe1ff */
[----:B------:R-:W-:Y:S01]  /*10b0*/  UIMAD UR59, UR59, UR4, UR30 ;  /* 0x000000043b3b72a4 */ /* 0x000fe2000f8e021e */
[----:B-1----:R-:W-:Y:S11]  /*10c0*/  BRA.U UP5, `(.L_x_18) ;  /* 0x0000000105247547 */ /* 0x002ff6000b800000 */
[----:B------:R-:W-:-:S04]  /*10d0*/  UISETP.NE.AND UP0, UPT, UR59, URZ, UPT ;  /* 0x000000ff3b00728c */ /* 0x000fc8000bf05270 */
[----:B------:R-:W-:-:S04]  /*10e0*/  UISETP.EQ.OR UP0, UPT, UR62, URZ, !UP0 ;  /* 0x000000ff3e00728c */ /* 0x000fc8000c702670 */
[----:B------:R-:W-:Y:S02]  /*10f0*/  USEL UR5, URZ, 0x1, !UP0 ;  /* 0x00000001ff057887 */ /* 0x000fe4000c000000 */
[----:B------:R-:W-:-:S04]  /*1100*/  UISETP.NE.AND UP0, UPT, UR59, URZ, UPT ;  /* 0x000000ff3b00728c */ /* 0x000fc8000bf05270 */
[----:B------:R-:W-:Y:S02]  /*1110*/  USEL UR4, URZ, 0x2, UP0 ;  /* 0x00000002ff047887 */ /* 0x000fe40008000000 */
[----:B------:R-:W-:-:S04]  /*1120*/  UISETP.NE.AND UP0, UPT, UR62, 0x1, UPT ;  /* 0x000000013e00788c */ /* 0x000fc8000bf05270 */
[----:B------:R-:W-:-:S04]  /*1130*/  USEL UR4, UR4, 0x2, UP0 ;  /* 0x0000000204047887 */ /* 0x000fc80008000000 */
[----:B------:R-:W-:-:S06]  /*1140*/  UIADD3 UR4, UPT, UPT, UR5, UR4, URZ ;  /* 0x0000000405047290 */ /* 0x000fcc000fffe0ff */
[----:B------:R-:W-:-:S07]  /*1150*/  MOV R2, UR4 ;  /* 0x0000000400027c02 */ /* 0x000fce0008000f00 */
.L_x_18:
[----:B------:R-:W1:Y:S01]  /*1160*/  S2UR UR36, SR_CTAID.Z ;  /* 0x00000000002479c3 */ /* 0x000e620000002700 */
[----:B------:R-:W-:-:S09]  /*1170*/  UISETP.GE.AND UP0, UPT, UR19, 0x1, UPT ;  /* 0x000000011300788c */ /* 0x000fd2000bf06270 */
[----:B------:R-:W-:Y:S05]  /*1180*/  BRA.U !UP0, `(.L_x_19) ;  /* 0x0000000108d47547 */ /* 0x000fea000b800000 */
[----:B------:R-:W2:Y:S01]  /*1190*/  LDCU.128 UR12, c[0x0][0xb10] ;  /* 0x00016200ff0c77ac */ /* 0x000ea20008000c00 */
[----:B------:R-:W3:Y:S01]  /*11a0*/  LDCU UR21, c[0x0][0xb0c] ;  /* 0x00016180ff1577ac */ /* 0x000ee20008000800 */
[----:B------:R-:W4:Y:S01]  /*11b0*/  LDCU UR6, c[0x0][0x370] ;  /* 0x00006e00ff0677ac */ /* 0x000f220008000800 */
[----:B------:R-:W1:Y:S01]  /*11c0*/  LDCU UR7, c[0x0][0x374] ;  /* 0x00006e80ff0777ac */ /* 0x000e620008000800 */
[----:B------:R-:W1:Y:S01]  /*11d0*/  LDCU UR22, c[0x0][0xb20] ;  /* 0x00016400ff1677ac */ /* 0x000e620008000800 */
[----:B--2---:R-:W-:Y:S02]  /*11e0*/  UIMAD.WIDE.U32 UR4, UR20, UR12, URZ ;  /* 0x0000000c140472a5 */ /* 0x004fe4000f8e00ff */
[----:B---3--:R-:W-:Y:S01]  /*11f0*/  UISETP.NE.AND UP0, UPT, UR21, 0x1, UPT ;  /* 0x000000011500788c */ /* 0x008fe2000bf05270 */
[----:B------:R-:W2:Y:S01]  /*1200*/  LDCU.64 UR8, c[0x0][0xb28] ;  /* 0x00016500ff0877ac */ /* 0x000ea20008000a00 */
[----:B----4-:R-:W-:-:S03]  /*1210*/  UIMAD.WIDE.U32 UR10, UR6, UR12, URZ ;  /* 0x0000000c060a72a5 */ /* 0x010fc6000f8e00ff */
[----:B------:R-:W-:Y:S01]  /*1220*/  UMOV UR4, UR5 ;  /* 0x0000000500047c82 */ /* 0x000fe20008000000 */
[----:B------:R-:W-:Y:S02]  /*1230*/  UISETP.NE.AND UP2, UPT, UR19, 0x1, UPT ;  /* 0x000000011300788c */ /* 0x000fe4000bf45270 */
[----:B------:R-:W-:Y:S01]  /*1240*/  USHF.R.U32.HI UR4, URZ, UR13, UR4 ;  /* 0x0000000dff047299 */ /* 0x000fe20008011604 */
[----:B------:R-:W-:Y:S01]  /*1250*/  UMOV UR10, UR11 ;  /* 0x0000000b000a7c82 */ /* 0x000fe20008000000 */
[----:B------:R-:W-:Y:S02]  /*1260*/  UIMAD.WIDE.U32 UR16, UR30, UR15, URZ ;  /* 0x0000000f1e1072a5 */ /* 0x000fe4000f8e00ff */
[----:B------:R-:W-:Y:S02]  /*1270*/  USEL UR5, UR20, UR4, !UP0 ;  /* 0x0000000414057287 */ /* 0x000fe4000c000000 */
[----:B------:R-:W-:Y:S02]  /*1280*/  @UP0 USHF.R.U32.HI UR6, URZ, UR13, UR10 ;  /* 0x0000000dff060299 */ /* 0x000fe4000801160a */
[----:B------:R-:W-:-:S02]  /*1290*/  UISETP.NE.AND UP0, UPT, UR14, 0x1, UPT ;  /* 0x000000010e00788c */ /* 0x000fc4000bf05270 */
[----:B-1----:R-:W-:Y:S02]  /*12a0*/  UIMAD.WIDE.U32 UR10, UR7, UR15, URZ ;  /* 0x0000000f070a72a5 */ /* 0x002fe4000f8e00ff */
[----:B--2---:R-:W-:Y:S01]  /*12b0*/  UIMAD.WIDE.U32 UR12, UR6, UR8, URZ ;  /* 0x00000008060c72a5 */ /* 0x004fe2000f8e00ff */
[----:B------:R-:W-:Y:S02]  /*12c0*/  UMOV UR4, UR17 ;  /* 0x0000001100047c82 */ /* 0x000fe40008000000 */
[----:B------:R-:W-:Y:S02]  /*12d0*/  USHF.R.U32.HI UR4, URZ, UR22, UR4 ;  /* 0x00000016ff047299 */ /* 0x000fe40008011604 */
[----:B------:R-:W-:Y:S02]  /*12e0*/  UMOV UR10, UR11 ;  /* 0x0000000b000a7c82 */ /* 0x000fe40008000000 */
[----:B------:R-:W-:Y:S01]  /*12f0*/  UMOV UR12, UR13 ;  /* 0x0000000d000c7c82 */ /* 0x000fe20008000000 */
[----:B------:R-:W-:-:S02]  /*1300*/  @UP0 USHF.R.U32.HI UR7, URZ, UR22, UR10 ;  /* 0x00000016ff070299 */ /* 0x000fc4000801160a */
[----:B------:R-:W-:Y:S02]  /*1310*/  USEL UR4, UR30, UR4, !UP0 ;  /* 0x000000041e047287 */ /* 0x000fe4000c000000 */
[----:B------:R-:W-:Y:S02]  /*1320*/  UIMAD.WIDE.U32 UR10, UR7, UR8, URZ ;  /* 0x00000008070a72a5 */ /* 0x000fe4000f8e00ff */
[----:B------:R-:W-:Y:S02]  /*1330*/  @UP2 USHF.R.U32.HI UR6, URZ, UR9, UR12 ;  /* 0x00000009ff062299 */ /* 0x000fe4000801160c */
[----:B------:R-:W-:-:S03]  /*1340*/  UIMAD.WIDE.U32 UR12, UR4, UR8, URZ ;  /* 0x00000008040c72a5 */ /* 0x000fc6000f8e00ff */
[----:B------:R-:W-:Y:S02]  /*1350*/  UMOV UR10, UR11 ;  /* 0x0000000b000a7c82 */ /* 0x000fe40008000000 */
[----:B------:R-:W-:Y:S02]  /*1360*/  @UP2 USHF.R.U32.HI UR7, URZ, UR9, UR10 ;  /* 0x00000009ff072299 */ /* 0x000fe4000801160a */
[----:B------:R-:W-:Y:S02]  /*1370*/  UIMAD UR10, UR6, UR19, URZ ;  /* 0x00000013060a72a4 */ /* 0x000fe4000f8e02ff */
[----:B------:R-:W-:-:S04]  /*1380*/  UIMAD UR7, UR7, UR19, URZ ;  /* 0x00000013070772a4 */ /* 0x000fc8000f8e02ff */
[----:B------:R-:W-:-:S03]  /*1390*/  UISETP.GE.AND UP0, UPT, UR4, UR7, UPT ;  /* 0x000000070400728c */ /* 0x000fc6000bf06270 */
[----:B------:R-:W-:Y:S01]  /*13a0*/  UMOV UR7, UR13 ;  /* 0x0000000d00077c82 */ /* 0x000fe20008000000 */
[----:B------:R-:W-:Y:S02]  /*13b0*/  UISETP.GE.OR UP0, UPT, UR5, UR10, UP0 ;  /* 0x0000000a0500728c */ /* 0x000fe40008706670 */
[----:B------:R-:W-:Y:S02]  /*13c0*/  UIMAD.WIDE.U32 UR10, UR5, UR8, URZ ;  /* 0x00000008050a72a5 */ /* 0x000fe4000f8e00ff */
[----:B------:R-:W-:Y:S02]  /*13d0*/  USHF.R.U32.HI UR7, URZ, UR9, UR7 ;  /* 0x00000009ff077299 */ /* 0x000fe40008011607 */
[----:B------:R-:W-:Y:S02]  /*13e0*/  UIADD3 UR10, UPT, UPT, -UR4, URZ, URZ ;  /* 0x000000ff040a7290 */ /* 0x000fe4000fffe1ff */
[----:B------:R-:W-:Y:S02]  /*13f0*/  USEL UR7, UR4, UR7, !UP2 ;  /* 0x0000000704077287 */ /* 0x000fe4000d000000 */
[----:B------:R-:W-:Y:S01]  /*1400*/  UIMAD UR10, UR14, UR10, UR30 ;  /* 0x0000000a0e0a72a4 */ /* 0x000fe2000f8e021e */
[----:B------:R-:W-:Y:S01]  /*1410*/  @!UP0 UMOV UR8, UR11 ;  /* 0x0000000b00088c82 */ /* 0x000fe20008000000 */
[----:B------:R-:W-:-:S02]  /*1420*/  UIADD3 UR11, UPT, UPT, -UR5, URZ, URZ ;  /* 0x000000ff050b7290 */ /* 0x000fc4000fffe1ff */
[----:B------:R-:W-:Y:S02]  /*1430*/  @!UP0 USHF.R.U32.HI UR8, URZ, UR9, UR8 ;  /* 0x00000009ff088299 */ /* 0x000fe40008011608 */
[----:B------:R-:W-:Y:S02]  /*1440*/  UIADD3 UR9, UPT, UPT, -UR7, URZ, URZ ;  /* 0x000000ff07097290 */ /* 0x000fe4000fffe1ff */
[----:B------:R-:W-:Y:S02]  /*1450*/  @!UP0 USEL UR8, UR5, UR8, !UP2 ;  /* 0x0000000805088287 */ /* 0x000fe4000d000000 */
[----:B------:R-:W-:Y:S02]  /*1460*/  UIMAD UR9, UR19, UR9, UR4 ;  /* 0x00000009130972a4 */ /* 0x000fe4000f8e0204 */
[----:B------:R-:W-:Y:S02]  /*1470*/  @!UP0 UIADD3 UR7, UPT, UPT, UR7, -UR8, URZ ;  /* 0x8000000807078290 */ /* 0x000fe4000fffe0ff */
[----:B------:R-:W-:-:S02]  /*1480*/  @!UP0 UIMAD UR6, UR9, UR6, UR8 ;  /* 0x00000006090682a4 */ /* 0x000fc4000f8e0208 */
[----:B------:R-:W-:Y:S02]  /*1490*/  @!UP0 UIMAD UR4, UR7, UR19, UR5 ;  /* 0x00000013070482a4 */ /* 0x000fe4000f8e0205 */
[----:B------:R-:W-:Y:S02]  /*14a0*/  UIMAD UR20, UR21, UR11, UR20 ;  /* 0x0000000b151472a4 */ /* 0x000fe4000f8e0214 */
[----:B------:R-:W-:Y:S01]  /*14b0*/  UIMAD UR30, UR4, UR14, UR10 ;  /* 0x0000000e041e72a4 */ /* 0x000fe2000f8e020a */
[----:B------:R-:W-:Y:S02]  /*14c0*/  @!UP0 UMOV UR5, UR6 ;  /* 0x0000000600058c82 */ /* 0x000fe40008000000 */
[----:B------:R-:W-:-:S12]  /*14d0*/  UIMAD UR20, UR5, UR21, UR20 ;  /* 0x00000015051472a4 */ /* 0x000fd8000f8e0214 */
.L_x_19:
[----:B------:R-:W-:-:S09]  /*14e0*/  UISETP.NE.AND UP0, UPT, UR23, 0x1, UPT ;  /* 0x000000011700788c */ /* 0x000fd2000bf05270 */
[----:B------:R-:W-:Y:S05]  /*14f0*/  BRA.U UP0, `(.L_x_20) ;  /* 0x0000000100407547 */ /* 0x000fea000b800000 */
[----:B------:R-:W2:Y:S01]  /*1500*/  LDCU.128 UR8, c[0x0][0xb10] ;  /* 0x00016200ff0877ac */ /* 0x000ea20008000c00 */
[----:B------:R-:W3:Y:S01]  /*1510*/  LDCU UR12, c[0x0][0xb0c] ;  /* 0x00016180ff0c77ac */ /* 0x000ee20008000800 */
[----:B------:R-:W4:Y:S01]  /*1520*/  LDCU UR13, c[0x0][0xb20] ;  /* 0x00016400ff0d77ac */ /* 0x000f220008000800 */
[----:B--2---:R-:W-:Y:S02]  /*1530*/  UIMAD.WIDE.U32 UR4, UR20, UR8, URZ ;  /* 0x00000008140472a5 */ /* 0x004fe4000f8e00ff */
[----:B------:R-:W-:Y:S02]  /*1540*/  UIMAD.WIDE.U32 UR6, UR30, UR11, URZ ;  /* 0x0000000b1e0672a5 */ /* 0x000fe4000f8e00ff */
[----:B---3--:R-:W-:Y:S02]  /*1550*/  UISETP.NE.AND UP0, UPT, UR12, 0x1, UPT ;  /* 0x000000010c00788c */ /* 0x008fe4000bf05270 */
[----:B------:R-:W-:-:S03]  /*1560*/  USHF.R.U32.HI UR5, URZ, UR9, UR5 ;  /* 0x00000009ff057299 */ /* 0x000fc60008011605 */
[----:B------:R-:W-:Y:S01]  /*1570*/  UMOV UR4, UR7 ;  /* 0x0000000700047c82 */ /* 0x000fe20008000000 */
[----:B------:R-:W-:Y:S02]  /*1580*/  USEL UR5, UR20, UR5, !UP0 ;  /* 0x0000000514057287 */ /* 0x000fe4000c000000 */
[----:B------:R-:W-:Y:S02]  /*1590*/  UISETP.NE.AND UP0, UPT, UR10, 0x1, UPT ;  /* 0x000000010a00788c */ /* 0x000fe4000bf05270 */
[----:B----4-:R-:W-:-:S04]  /*15a0*/  USHF.R.U32.HI UR4, URZ, UR13, UR4 ;  /* 0x0000000dff047299 */ /* 0x010fc80008011604 */
[----:B------:R-:W-:-:S04]  /*15b0*/  USEL UR4, UR30, UR4, !UP0 ;  /* 0x000000041e047287 */ /* 0x000fc8000c000000 */
[----:B------:R-:W-:Y:S02]  /*15c0*/  UIADD3 UR6, UPT, UPT, UR5, -UR4, URZ ;  /* 0x8000000405067290 */ /* 0x000fe4000fffe0ff */
[----:B------:R-:W-:Y:S02]  /*15d0*/  UIADD3 UR4, UPT, UPT, -UR5, UR4, URZ ;  /* 0x0000000405047290 */ /* 0x000fe4000fffe1ff */
[----:B------:R-:W-:Y:S02]  /*15e0*/  UIMAD UR30, UR6, UR10, UR30 ;  /* 0x0000000a061e72a4 */ /* 0x000fe4000f8e021e */
[----:B------:R-:W-:-:S12]  /*15f0*/  UIMAD UR20, UR4, UR12, UR20 ;  /* 0x0000000c041472a4 */ /* 0x000fd8000f8e0214 */
.L_x_20:
[----:B------:R-:W-:Y:S01]  /*1600*/  UISETP.NE.AND UP0, UPT, UR18, 0x2, UPT ;  /* 0x000000021200788c */ /* 0x000fe2000bf05270 */
[----:B------:R-:W-:Y:S09]  /*1610*/  BRA.U !UP6, `(.L_x_21) ;  /* 0x000000010e0c7547 */ /* 0x000ff2000b800000 */
[----:B------:R-:W-:Y:S01]  /*1620*/  UCGABAR_WAIT ;  /* 0x0000000000007dc7 */ /* 0x000fe20008000000 */
[----:B------:R-:W-:Y:S01]  /*1630*/  CCTL.IVALL ;  /* 0x00000000ff00798f */ /* 0x000fe20002000000 */
[----:B------:R-:W-:Y:S05]  /*1640*/  BRA `(.L_x_22) ;  /* 0x0000000000047947 */ /* 0x000fea0003800000 */
.L_x_21:
[----:B------:R-:W-:Y:S06]  /*1650*/  BAR.SYNC.DEFER_BLOCKING 0x0 ;  /* 0x0000000000007b1d */ /* 0x000fec0000010000 */
.L_x_22:
[----:B------:R-:W-:Y:S05]  /*1660*/  BRA.U UP0, `(.L_x_23) ;  /* 0x0000001500487547 */ /* 0x000fea000b800000 */
[----:B------:R-:W2:Y:S01]  /*1670*/  LDCU UR6, c[0x0][0x38c] ;  /* 0x00007180ff0677ac */ /* 0x000ea20008000800 */
[----:B------:R-:W3:Y:S01]  /*1680*/  S2UR UR8, SR_CgaCtaId ;  /* 0x00000000000879c3 */ /* 0x000ee20000008800 */
[----:B------:R-:W-:Y:S01]  /*1690*/  PLOP3.LUT P1, PT, PT, PT, UP3, 0x80, 0x8 ;  /* 0x000000000008781c */ /* 0x000fe20003f2f038 */
[----:B------:R-:W-:Y:S01]  /*16a0*/  IMAD.MOV.U32 R12, RZ, RZ, 0x1 ;  /* 0x00000001ff0c7424 */ /* 0x000fe200078e00ff */
[----:B------:R-:W-:Y:S01]  /*16b0*/  UMOV UR7, 0x400 ;  /* 0x0000040000077882 */ /* 0x000fe20000000000 */
[----:B------:R-:W-:Y:S01]  /*16c0*/  UISETP.NE.AND UP1, UPT, UR18, URZ, UPT ;  /* 0x000000ff1200728c */ /* 0x000fe2000bf25270 */
[----:B------:R-:W-:Y:S01]  /*16d0*/  ISETP.EQ.OR P2, PT, R0, RZ, P3 ;  /* 0x000000ff0000720c */ /* 0x000fe20001f42670 */
[----:B------:R-:W-:Y:S01]  /*16e0*/  USEL UR24, URZ, 0x1, UP4 ;  /* 0x00000001ff187887 */ /* 0x000fe2000a000000 */
[----:B------:R-:W-:Y:S02]  /*16f0*/  PLOP3.LUT P1, PT, P1, PT, PT, 0x8, 0x80 ;  /* 0x000000000080781c */ /* 0x000fe40000f2e170 */
[----:B------:R-:W-:Y:S01]  /*1700*/  CS2R R10, SRZ ;  /* 0x00000000000a7805 */ /* 0x000fe2000001ff00 */
[----:B------:R-:W-:Y:S01]  /*1710*/  IMAD.MOV.U32 R9, RZ, RZ, RZ ;  /* 0x000000ffff097224 */ /* 0x000fe200078e00ff */
[----:B------:R-:W4:Y:S01]  /*1720*/  LDCU UR40, c[0x0][0x370] ;  /* 0x00006e00ff2877ac */ /* 0x000f220008000800 */
[----:B------:R-:W-:Y:S01]  /*1730*/  IMAD.MOV.U32 R8, RZ, RZ, 0x1 ;  /* 0x00000001ff087424 */ /* 0x000fe200078e00ff */
[----:B------:R-:W1:Y:S01]  /*1740*/  LDCU.64 UR26, c[0x0][0x348] ;  /* 0x00006900ff1a77ac */ /* 0x000e620008000a00 */
[----:B--2---:R-:W-:-:S02]  /*1750*/  UIADD3 UR5, UPT, UPT, UR6, 0x7f, URZ ;  /* 0x0000007f06057890 */ /* 0x004fc4000fffe0ff */
[----:B------:R-:W-:Y:S02]  /*1760*/  USHF.R.U32.HI UR45, URZ, 0x7, UR28 ;  /* 0x00000007ff2d7899 */ /* 0x000fe4000801161c */
[----:B------:R-:W-:Y:S02]  /*1770*/  USHF.R.S32.HI UR4, URZ, 0x1f, UR5 ;  /* 0x0000001fff047899 */ /* 0x000fe40008011405 */
[----:B---3--:R-:W-:Y:S02]  /*1780*/  ULEA UR7, UR8, UR7, 0x18 ;  /* 0x0000000708077291 */ /* 0x008fe4000f8ec0ff */
[----:B------:R-:W-:Y:S02]  /*1790*/  ULEA.HI UR4, UR4, UR5, URZ, 0x7 ;  /* 0x0000000504047291 */ /* 0x000fe4000f8f38ff */
[----:B------:R-:W-:Y:S02]  /*17a0*/  UIADD3 UR46, UPT, UPT, UR6, 0xfe, URZ ;  /* 0x000000fe062e7890 */ /* 0x000fe4000fffe0ff */
[----:B------:R-:W-:-:S02]  /*17b0*/  USHF.R.S32.HI UR43, URZ, 0x7, UR4 ;  /* 0x00000007ff2b7899 */ /* 0x000fc40008011404 */
[----:B------:R-:W-:Y:S02]  /*17c0*/  UIADD3 UR4, UPT, UPT, UR6, -0x1, URZ ;  /* 0xffffffff06047890 */ /* 0x000fe4000fffe0ff */
[----:B------:R-:W-:Y:S02]  /*17d0*/  UISETP.LT.U32.AND UP0, UPT, UR43, 0x8, UPT ;  /* 0x000000082b00788c */ /* 0x000fe4000bf01070 */
[----:B------:R-:W-:Y:S02]  /*17e0*/  UISETP.GE.U32.AND UP2, UPT, UR4, -0xff, UPT ;  /* 0xffffff010400788c */ /* 0x000fe4000bf46070 */
[----:B------:R-:W-:Y:S01]  /*17f0*/  USEL UR41, UR43, 0x8, UP0 ;  /* 0x000000082b297887 */ /* 0x000fe20008000000 */
[----:B------:R-:W2:Y:S03]  /*1800*/  LDCU UR39, c[0x0][0x374] ;  /* 0x00006e80ff2777ac */ /* 0x000ea60008000800 */
[----:B------:R-:W-:-:S02]  /*1810*/  UIADD3 UR21, UPT, UPT, UR41, -0x1, URZ ;  /* 0xffffffff29157890 */ /* 0x000fc4000fffe0ff */
[----:B------:R-:W-:-:S03]  /*1820*/  USEL UR24, UR24, 0x2, UP1 ;  /* 0x0000000218187887 */ /* 0x000fc60008800000 */
[----:B------:R-:W-:Y:S02]  /*1830*/  @UP2 UIADD3 UR21, UPT, UPT, UR41, URZ, URZ ;  /* 0x000000ff29152290 */ /* 0x000fe4000fffe0ff */
[----:B------:R-:W-:Y:S02]  /*1840*/  UIADD3 UR29, UPT, UPT, UR7, 0x14400, UR28 ;  /* 0x00014400071d7890 */ /* 0x000fe4000fffe01c */
[----:B------:R-:W-:Y:S02]  /*1850*/  UIADD3 UR44, UPT, UPT, UR43, -UR41, URZ ;  /* 0x800000292b2c7290 */ /* 0x000fe4000fffe0ff */
[----:B------:R-:W-:Y:S01]  /*1860*/  UIADD3 UR21, UPT, UPT, UR21, 0x1, URZ ;  /* 0x0000000115157890 */ /* 0x000fe2000fffe0ff */
[----:B-1--4-:R-:W-:-:S11]  /*1870*/  UMOV UR5, URZ ;  /* 0x000000ff00057c82 */ /* 0x012fd60008000000 */
.L_x_43:
[----:B-1----:R-:W1:Y:S02]  /*1880*/  S2UR UR4, SR_CgaCtaId ;  /* 0x00000000000479c3 */ /* 0x002e640000008800 */
[----:B-1----:R-:W-:-:S09]  /*1890*/  UISETP.NE.AND UP0, UPT, UR4, URZ, UPT ;  /* 0x000000ff0400728c */ /* 0x002fd2000bf05270 */
[----:B------:R-:W-:Y:S05]  /*18a0*/  BRA.U UP0, `(.L_x_24) ;  /* 0x0000000100287547 */ /* 0x000fea000b800000 */
[----:B------:R-:W-:Y:S02]  /*18b0*/  LEA R0, R9, UR7, 0x3 ;  /* 0x0000000709007c11 */ /* 0x000fe4000f8e18ff */
[----:B------:R-:W-:-:S04]  /*18c0*/  SHF.L.U32 R3, R8, 0x1f, RZ ;  /* 0x0000001f08037819 */ /* 0x000fc800000006ff */
[----:B------:R-:W1:Y:S02]  /*18d0*/  SYNCS.PHASECHK.TRANS64.TRYWAIT P0, [R0+URZ+0x120], R3 ;  /* 0x00012003000075a7 */ /* 0x000e6400080011ff */
[----:B-1----:R-:W-:Y:S05]  /*18e0*/  @!P0 BRA `(.L_x_25) ;  /* 0x0000006000ac8947 */ /* 0x002fea0003800000 */
.L_x_117:
[----:B------:R3:W-:Y:S01]  /*18f0*/  SYNCS.ARRIVE.TRANS64.A1T0 RZ, [R0+URZ+0x110], RZ ;  /* 0x000110ff00ff79a7 */ /* 0x0007e200081000ff */
[----:B------:R-:W-:-:S05]  /*1900*/  VIADD R9, R9, 0x1 ;  /* 0x0000000109097836 */ /* 0x000fca0000000000 */
[----:B------:R-:W-:-:S04]  /*1910*/  ISETP.NE.AND P0, PT, R9, 0x2, PT ;  /* 0x000000020900780c */ /* 0x000fc80003f05270 */
[----:B-1----:R-:W-:Y:S02]  /*1920*/  SEL R3, RZ, 0x1, P0 ;  /* 0x00000001ff037807 */ /* 0x002fe40000000000 */
[----:B------:R-:W-:Y:S02]  /*1930*/  SEL R9, R9, RZ, P0 ;  /* 0x000000ff09097207 */ /* 0x000fe40000000000 */
[----:B------:R-:W-:-:S07]  /*1940*/  LOP3.LUT R8, R8, R3, RZ, 0x3c, !PT ;  /* 0x0000000308087212 */ /* 0x000fce00078e3cff */
.L_x_24:
[----:B------:R-:W-:Y:S01]  /*1950*/  ULEA UR4, UR5, UR7, 0x3 ;  /* 0x0000000705047291 */ /* 0x000fe2000f8e18ff */
[----:B---3--:R-:W-:Y:S01]  /*1960*/  SHF.L.U32 R0, R12, 0x1f, RZ ;  /* 0x0000001f0c007819 */ /* 0x008fe200000006ff */
[----:B------:R-:W-:Y:S02]  /*1970*/  UISETP.GE.U32.AND UP0, UPT, UR46, 0xff, UPT ;  /* 0x000000ff2e00788c */ /* 0x000fe4000bf06070 */
[----:B------:R-:W-:Y:S02]  /*1980*/  USHF.L.U32 UR35, UR20, 0x6, URZ ;  /* 0x0000000614237899 */ /* 0x000fe400080006ff */
[----:B------:R-:W-:Y:S01]  /*1990*/  ULEA UR19, UR30, UR45, 0x7 ;  /* 0x0000002d1e137291 */ /* 0x000fe2000f8e38ff */
[----:B------:R-:W-:Y:S02]  /*19a0*/  UMOV UR13, URZ ;  /* 0x000000ff000d7c82 */ /* 0x000fe40008000000 */
[----:B------:R1:W3:Y:S02]  /*19b0*/  SYNCS.PHASECHK.TRANS64.TRYWAIT P0, [UR4+0x40], R0 ;  /* 0x00004000ff0075a7 */ /* 0x0002e40008001104 */
[----:B------:R-:W-:Y:S07]  /*19c0*/  BRA.U !UP0, `(.L_x_26) ;  /* 0x0000000108bc7547 */ /* 0x000fee000b800000 */
[----:B------:R-:W-:Y:S01]  /*19d0*/  UMOV UR6, URZ ;  /* 0x000000ff00067c82 */ /* 0x000fe20008000000 */
[----:B------:R-:W-:-:S05]  /*19e0*/  UMOV UR4, UR5 ;  /* 0x0000000500047c82 */ /* 0x000fca0008000000 */
.L_x_32:
[----:B------:R-:W-:Y:S01]  /*19f0*/  ULEA UR33, UR4, UR7, 0x3 ;  /* 0x0000000704217291 */ /* 0x000fe2000f8e18ff */
[----:B---3--:R-:W-:Y:S01]  /*1a00*/  @!P3 MOV R2, 0x6000 ;  /* 0x000060000002b802 */ /* 0x008fe20000000f00 */
[----:B-1-34-:R-:W-:Y:S10]  /*1a10*/  @P0 BRA `(.L_x_27) ;  /* 0x00000000000c0947 */ /* 0x01aff40003800000 */
[----:B------:R-:W-:-:S04]  /*1a20*/  SHF.L.U32 R3, R12, 0x1f, RZ ;  /* 0x0000001f0c037819 */ /* 0x000fc800000006ff */
[----:B------:R-:W3:Y:S02]  /*1a30*/  SYNCS.PHASECHK.TRANS64.TRYWAIT P0, [UR33+0x40], R3 ;  /* 0x00004003ff0075a7 */ /* 0x000ee40008001121 */
[----:B---3--:R-:W-:Y:S05]  /*1a40*/  @!P0 BRA `(.L_x_28) ;  /* 0x0000006000688947 */ /* 0x008fea0003800000 */
.L_x_27:
[----:B------:R3:W-:Y:S01]  /*1a50*/  @!P3 SYNCS.ARRIVE.TRANS64 RZ, [UR33], R2 ;  /* 0x00000002ffffb9a7 */ /* 0x0007e20008000021 */
[----:B------:R-:W-:-:S04]  /*1a60*/  ULOP3.LUT UR5, UR24, 0x2, URZ, 0xfc, !UPT ;  /* 0x0000000218057892 */ /* 0x000fc8000f8efcff */
[----:B------:R-:W-:-:S09]  /*1a70*/  UISETP.NE.AND UP0, UPT, UR5, 0x2, UPT ;  /* 0x000000020500788c */ /* 0x000fd2000bf05270 */
[----:B------:R-:W-:Y:S05]  /*1a80*/  BRA.U UP0, `(.L_x_29) ;  /* 0x0000000100047547 */ /* 0x000fea000b800000 */
[----:B--2---:R-:W-:Y:S05]  /*1a90*/  BPT.TRAP 0x1 ;  /* 0x000000040000795c */ /* 0x004fea0000300000 */
.L_x_29:
[----:B------:R-:W-:Y:S04]  /*1aa0*/  BSSY.RECONVERGENT B0, `(.L_x_30) ;  /* 0x0000003000007945 */ /* 0x000fe80003800200 */
[----:B------:R-:W-:Y:S05]  /*1ab0*/  @P2 BRA `(.L_x_31) ;  /* 0x0000000000042947 */ /* 0x000fea0003800000 */
[----:B--2---:R-:W-:Y:S05]  /*1ac0*/  BPT.TRAP 0x1 ;  /* 0x000000040000795c */ /* 0x004fea0000300000 */
.L_x_31:
[----:B--2---:R-:W-:Y:S05]  /*1ad0*/  BSYNC.RECONVERGENT B0 ;  /* 0x0000000000007941 */ /* 0x004fea0003800200 */
.L_x_30:
[----:B------:R-:W-:Y:S02]  /*1ae0*/  UIADD3 UR5, UPT, UPT, UR4, 0x1, URZ ;  /* 0x0000000104057890 */ /* 0x000fe4000fffe0ff */
[----:B------:R-:W-:Y:S02]  /*1af0*/  USHF.L.U32 UR34, UR6, 0x7, URZ ;  /* 0x0000000706227899 */ /* 0x000fe400080006ff */
[----:B------:R-:W-:Y:S02]  /*1b00*/  UISETP.NE.AND UP0, UPT, UR5, 0x8, UPT ;  /* 0x000000080500788c */ /* 0x000fe4000bf05270 */
[----:B------:R-:W-:Y:S02]  /*1b10*/  UIADD3 UR6, UPT, UPT, UR6, 0x1, URZ ;  /* 0x0000000106067890 */ /* 0x000fe4000fffe0ff */
[----:B------:R-:W-:Y:S02]  /*1b20*/  USEL UR9, URZ, 0x1, UP0 ;  /* 0x00000001ff097887 */ /* 0x000fe40008000000 */
[----:B------:R-:W-:-:S02]  /*1b30*/  USEL UR5, UR5, URZ, UP0 ;  /* 0x000000ff05057287 */ /* 0x000fc40008000000 */
[----:B------:R-:W-:Y:S02]  /*1b40*/  ULEA UR32, UR4, UR7, 0xd ;  /* 0x0000000704207291 */ /* 0x000fe4000f8e68ff */
[----:B------:R-:W-:Y:S01]  /*1b50*/  ULEA UR8, UR5, UR7, 0x3 ;  /* 0x0000000705087291 */ /* 0x000fe2000f8e18ff */
[----:B------:R-:W-:Y:S01]  /*1b60*/  LOP3.LUT R12, R12, UR9, RZ, 0x3c, !PT ;  /* 0x000000090c0c7c12 */ /* 0x000fe2000f8e3cff */
[----:B------:R-:W-:Y:S02]  /*1b70*/  UIADD3 UR10, UP1, UPT, UR26, 0x80, URZ ;  /* 0x000000801a0a7890 */ /* 0x000fe4000ff3e0ff */
[----:B------:R-:W-:Y:S01]  /*1b80*/  ULEA UR16, UR4, UR28, 0xe ;  /* 0x0000001c04107291 */ /* 0x000fe2000f8e70ff */
[----:B-1----:R-:W-:Y:S01]  /*1b90*/  SHF.L.U32 R0, R12, 0x1f, RZ ;  /* 0x0000001f0c007819 */ /* 0x002fe200000006ff */
[----:B------:R-:W-:Y:S02]  /*1ba0*/  UIADD3.X UR11, UPT, UPT, URZ, UR27, URZ, UP1, !UPT ;  /* 0x0000001bff0b7290 */ /* 0x000fe40008ffe4ff */
[----:B------:R-:W-:Y:S01]  /*1bb0*/  UIADD3 UR32, UPT, UPT, UR32, 0x4400, URZ ;  /* 0x0000440020207890 */ /* 0x000fe2000fffe0ff */
[----:B------:R4:W1:Y:S01]  /*1bc0*/  SYNCS.PHASECHK.TRANS64.TRYWAIT P0, [UR8+0x40], R0 ;  /* 0x00004000ff0075a7 */ /* 0x0008620008001108 */
[----:B------:R-:W-:-:S02]  /*1bd0*/  UIADD3 UR8, UP0, UPT, UR26, 0x180, URZ ;  /* 0x000001801a087890 */ /* 0x000fc4000ff1e0ff */
[----:B------:R-:W-:Y:S02]  /*1be0*/  UIADD3 UR16, UPT, UPT, UR7, 0x14400, UR16 ;  /* 0x0001440007107890 */ /* 0x000fe4000fffe010 */
[----:B------:R-:W-:Y:S02]  /*1bf0*/  UIADD3.X UR9, UPT, UPT, URZ, UR27, URZ, UP0, !UPT ;  /* 0x0000001bff097290 */ /* 0x000fe400087fe4ff */
[----:B------:R-:W-:Y:S01]  /*1c00*/  UISETP.NE.AND UP0, UPT, UR6, UR21, UPT ;  /* 0x000000150600728c */ /* 0x000fe2000bf05270 */
[----:B------:R-:W-:Y:S01]  /*1c10*/  UMOV UR12, 0x0 ;  /* 0x00000000000c7882 */ /* 0x000fe20000000000 */
[----:B------:R-:W-:Y:S01]  /*1c20*/  UMOV UR13, 0x10000000 ;  /* 0x10000000000d7882 */ /* 0x000fe20000000000 */
[----:B------:R-:W-:Y:S01]  /*1c30*/  UMOV UR4, 0x30000 ;  /* 0x0003000000047882 */ /* 0x000fe20000000000 */
[----:B------:R-:W-:Y:S01]  /*1c40*/  UMOV UR20, UR36 ;  /* 0x0000002400147c82 */ /* 0x000fe20008000000 */
[----:B------:R-:W-:Y:S01]  /*1c50*/  UMOV UR17, UR33 ;  /* 0x0000002100117c82 */ /* 0x000fe20008000000 */
[----:B------:R-:W-:Y:S01]  /*1c60*/  UMOV UR18, UR34 ;  /* 0x0000002200127c82 */ /* 0x000fe20008000000 */
[----:B------:R-:W-:Y:S01]  /*1c70*/  UTMALDG.3D [UR32], [UR10], desc[UR12] ;  /* 0x00000c200a0075b4 */ /* 0x000fe20008011000 */
[----:B------:R2:W-:Y:S02]  /*1c80*/  UTMALDG.3D.MULTICAST [UR16], [UR8], UR4, desc[UR12] ;  /* 0x00000c10080073b4 */ /* 0x0005e40008011804 */
[----:B--2---:R-:W-:Y:S01]  /*1c90*/  UMOV UR13, UR21 ;  /* 0x00000015000d7c82 */ /* 0x004fe20008000000 */
[----:B------:R-:W-:Y:S01]  /*1ca0*/  UMOV UR4, UR5 ;  /* 0x0000000500047c82 */ /* 0x000fe20008000000 */
[----:B------:R-:W-:Y:S05]  /*1cb0*/  BRA.U UP0, `(.L_x_32) ;  /* 0xfffffffd004c7547 */ /* 0x000fea000b83ffff */
.L_x_26:
[----:B------:R-:W-:Y:S01]  /*1cc0*/  ULEA UR4, UR5, UR7, 0x3 ;  /* 0x0000000705047291 */ /* 0x000fe2000f8e18ff */
[----:B-1--4-:R-:W-:Y:S01]  /*1cd0*/  SHF.L.U32 R0, R12, 0x1f, RZ ;  /* 0x0000001f0c007819 */ /* 0x012fe200000006ff */
[----:B------:R-:W-:Y:S01]  /*1ce0*/  @!P1 SYNCS.ARRIVE.TRANS64.A1T0 RZ, [UR7+0xa8], RZ ;  /* 0x0000a8ffffff99a7 */ /* 0x000fe20008100007 */
[----:B------:R-:W-:-:S06]  /*1cf0*/  UISETP.GT.AND UP0, UPT, UR43, UR41, UPT ;  /* 0x000000292b00728c */ /* 0x000fcc000bf04270 */
[----:B---3--:R1:W3:Y:S03]  /*1d00*/  SYNCS.PHASECHK.TRANS64.TRYWAIT P0, [UR4+0x40], R0 ;  /* 0x00004000ff0075a7 */ /* 0x0082e60008001104 */
[----:B------:R-:W-:Y:S05]  /*1d10*/  BRA.U !UP0, `(.L_x_33) ;  /* 0x0000000108bc7547 */ /* 0x000fea000b800000 */
[----:B------:R-:W-:Y:S01]  /*1d20*/  UIADD3 UR25, UPT, UPT, UR44, UR13, URZ ;  /* 0x0000000d2c197290 */ /* 0x000fe2000fffe0ff */
[----:B------:R-:W-:-:S11]  /*1d30*/  UMOV UR4, UR5 ;  /* 0x0000000500047c82 */ /* 0x000fd60008000000 */
.L_x_39:
[----:B------:R-:W-:Y:S01]  /*1d40*/  ULEA UR9, UR4, UR7, 0x3 ;  /* 0x0000000704097291 */ /* 0x000fe2000f8e18ff */
[----:B---3--:R-:W-:Y:S01]  /*1d50*/  @!P3 MOV R2, 0x6000 ;  /* 0x000060000002b802 */ /* 0x008fe20000000f00 */
[----:B-1-3--:R-:W-:Y:S10]  /*1d60*/  @P0 BRA `(.L_x_34) ;  /* 0x00000000000c0947 */ /* 0x00aff40003800000 */
[----:B------:R-:W-:-:S04]  /*1d70*/  SHF.L.U32 R3, R12, 0x1f, RZ ;  /* 0x0000001f0c037819 */ /* 0x000fc800000006ff */
[----:B------:R-:W3:Y:S02]  /*1d80*/  SYNCS.PHASECHK.TRANS64.TRYWAIT P0, [UR9+0x40], R3 ;  /* 0x00004003ff0075a7 */ /* 0x000ee40008001109 */
[----:B---3--:R-:W-:Y:S05]  /*1d90*/  @!P0 BRA `(.L_x_35) ;  /* 0x0000005c00ac8947 */ /* 0x008fea0003800000 */
.L_x_34:
[----:B------:R3:W-:Y:S01]  /*1da0*/  @!P3 SYNCS.ARRIVE.TRANS64 RZ, [UR9], R2 ;  /* 0x00000002ffffb9a7 */ /* 0x0007e20008000009 */
[----:B------:R-:W-:-:S04]  /*1db0*/  ULOP3.LUT UR5, UR24, 0x2, URZ, 0xfc, !UPT ;  /* 0x0000000218057892 */ /* 0x000fc8000f8efcff */
[----:B------:R-:W-:-:S09]  /*1dc0*/  UISETP.NE.AND UP0, UPT, UR5, 0x2, UPT ;  /* 0x000000020500788c */ /* 0x000fd2000bf05270 */
[----:B------:R-:W-:Y:S05]  /*1dd0*/  BRA.U UP0, `(.L_x_36) ;  /* 0x0000000100047547 */ /* 0x000fea000b800000 */
[----:B--2---:R-:W-:Y:S05]  /*1de0*/  BPT.TRAP 0x1 ;  /* 0x000000040000795c */ /* 0x004fea0000300000 */
.L_x_36:
[----:B------:R-:W-:Y:S04]  /*1df0*/  BSSY.RECONVERGENT B0, `(.L_x_37) ;  /* 0x0000003000007945 */ /* 0x000fe80003800200 */
[----:B------:R-:W-:Y:S05]  /*1e00*/  @P2 BRA `(.L_x_38) ;  /* 0x0000000000042947 */ /* 0x000fea0003800000 */
[----:B--2---:R-:W-:Y:S05]  /*1e10*/  BPT.TRAP 0x1 ;  /* 0x000000040000795c */ /* 0x004fea0000300000 */
.L_x_38:
[----:B--2---:R-:W-:Y:S05]  /*1e20*/  BSYNC.RECONVERGENT B0 ;  /* 0x0000000000007941 */ /* 0x004fea0003800200 */
.L_x_37:
[----:B------:R-:W-:Y:S02]  /*1e30*/  UIADD3 UR5, UPT, UPT, UR4, 0x1, URZ ;  /* 0x0000000104057890 */ /* 0x000fe4000fffe0ff */
[----:B------:R-:W-:Y:S02]  /*1e40*/  UIADD3 UR14, UP1, UPT, UR26, 0x80, URZ ;  /* 0x000000801a0e7890 */ /* 0x000fe4000ff3e0ff */
[----:B------:R-:W-:Y:S02]  /*1e50*/  UISETP.NE.AND UP0, UPT, UR5, 0x8, UPT ;  /* 0x000000080500788c */ /* 0x000fe4000bf05270 */
[----:B------:R-:W-:Y:S02]  /*1e60*/  USHF.L.U32 UR10, UR13, 0x7, URZ ;  /* 0x000000070d0a7899 */ /* 0x000fe400080006ff */
[----:B------:R-:W-:Y:S02]  /*1e70*/  USEL UR8, URZ, 0x1, UP0 ;  /* 0x00000001ff087887 */ /* 0x000fe40008000000 */
[----:B------:R-:W-:-:S02]  /*1e80*/  USEL UR5, UR5, URZ, UP0 ;  /* 0x000000ff05057287 */ /* 0x000fc40008000000 */
[----:B------:R-:W-:Y:S02]  /*1e90*/  UIADD3 UR22, UP0, UPT, UR26, 0x180, URZ ;  /* 0x000001801a167890 */ /* 0x000fe4000ff1e0ff */
[----:B------:R-:W-:Y:S01]  /*1ea0*/  LOP3.LUT R12, R12, UR8, RZ, 0x3c, !PT ;  /* 0x000000080c0c7c12 */ /* 0x000fe2000f8e3cff */
[----:B------:R-:W-:Y:S02]  /*1eb0*/  ULEA UR8, UR4, UR7, 0xd ;  /* 0x0000000704087291 */ /* 0x000fe4000f8e68ff */
[----:B------:R-:W-:Y:S01]  /*1ec0*/  ULEA UR6, UR5, UR7, 0x3 ;  /* 0x0000000705067291 */ /* 0x000fe2000f8e18ff */
[----:B-1----:R-:W-:Y:S01]  /*1ed0*/  SHF.L.U32 R0, R12, 0x1f, RZ ;  /* 0x0000001f0c007819 */ /* 0x002fe200000006ff */
[----:B------:R-:W-:Y:S02]  /*1ee0*/  UIADD3 UR8, UPT, UPT, UR8, 0x4400, URZ ;  /* 0x0000440008087890 */ /* 0x000fe4000fffe0ff */
[----:B------:R-:W-:Y:S02]  /*1ef0*/  UIADD3.X UR15, UPT, UPT, URZ, UR27, URZ, UP1, !UPT ;  /* 0x0000001bff0f7290 */ /* 0x000fe40008ffe4ff */
[----:B------:R-:W-:-:S02]  /*1f00*/  ULEA UR16, UR4, UR29, 0xe ;  /* 0x0000001d04107291 */ /* 0x000fc4000f8e70ff */
[----:B------:R-:W-:Y:S01]  /*1f10*/  UIADD3.X UR23, UPT, UPT, URZ, UR27, URZ, UP0, !UPT ;  /* 0x0000001bff177290 */ /* 0x000fe200087fe4ff */
[----:B------:R4:W1:Y:S01]  /*1f20*/  SYNCS.PHASECHK.TRANS64.TRYWAIT P0, [UR6+0x40], R0 ;  /* 0x00004000ff0075a7 */ /* 0x0008620008001106 */
[----:B------:R-:W-:Y:S01]  /*1f30*/  UMOV UR30, 0x0 ;  /* 0x00000000001e7882 */ /* 0x000fe20000000000 */
[----:B------:R-:W-:Y:S01]  /*1f40*/  UMOV UR31, 0x10000000 ;  /* 0x10000000001f7882 */ /* 0x000fe20000000000 */
[----:B------:R-:W-:Y:S01]  /*1f50*/  UMOV UR11, UR35 ;  /* 0x00000023000b7c82 */ /* 0x000fe20008000000 */
[----:B------:R-:W-:Y:S01]  /*1f60*/  UMOV UR12, UR36 ;  /* 0x00000024000c7c82 */ /* 0x000fe20008000000 */
[----:B------:R-:W-:Y:S01]  /*1f70*/  UMOV UR6, 0x30000 ;  /* 0x0003000000067882 */ /* 0x000fe20000000000 */
[----:B------:R-:W-:Y:S01]  /*1f80*/  UMOV UR20, UR36 ;  /* 0x0000002400147c82 */ /* 0x000fe20008000000 */
[----:B------:R-:W-:Y:S01]  /*1f90*/  UMOV UR17, UR9 ;  /* 0x0000000900117c82 */ /* 0x000fe20008000000 */
[----:B------:R-:W-:Y:S01]  /*1fa0*/  UMOV UR18, UR10 ;  /* 0x0000000a00127c82 */ /* 0x000fe20008000000 */
[----:B------:R4:W-:Y:S01]  /*1fb0*/  UTMALDG.3D [UR8], [UR14], desc[UR30] ;  /* 0x00001e080e0075b4 */ /* 0x0009e20008011000 */
[----:B------:R-:W-:Y:S01]  /*1fc0*/  UIADD3 UR13, UPT, UPT, UR13, 0x1, URZ ;  /* 0x000000010d0d7890 */ /* 0x000fe2000fffe0ff */
[----:B------:R-:W-:-:S03]  /*1fd0*/  UMOV UR4, UR5 ;  /* 0x0000000500047c82 */ /* 0x000fc60008000000 */
[----:B------:R-:W-:Y:S01]  /*1fe0*/  UISETP.NE.AND UP0, UPT, UR13, UR25, UPT ;  /* 0x000000190d00728c */ /* 0x000fe2000bf05270 */
[----:B------:R4:W-:Y:S08]  /*1ff0*/  UTMALDG.3D.MULTICAST [UR16], [UR22], UR6, desc[UR30] ;  /* 0x00001e10160073b4 */ /* 0x0009f00008011806 */
[----:B----4-:R-:W-:Y:S05]  /*2000*/  BRA.U UP0, `(.L_x_39) ;  /* 0xfffffffd004c7547 */ /* 0x010fea000b83ffff */
.L_x_33:
[C---:B------:R-:W-:Y:S01]  /*2010*/  LEA R3, R11.reuse, UR7, 0x3 ;  /* 0x000000070b037c11 */ /* 0x040fe2000f8e18ff */
[----:B------:R-:W-:Y:S01]  /*2020*/  NOP ;  /* 0x0000000000007918 */ /* 0x000fe20000000000 */
[----:B-1----:R-:W-:Y:S02]  /*2030*/  SHF.L.U32 R0, R10, 0x1f, RZ ;  /* 0x0000001f0a007819 */ /* 0x002fe400000006ff */
[----:B------:R-:W-:Y:S02]  /*2040*/  LEA R5, R11, UR7, 0x4 ;  /* 0x000000070b057c11 */ /* 0x000fe4000f8e20ff */
[----:B---3--:R-:W1:Y:S02]  /*2050*/  SYNCS.PHASECHK.TRANS64.TRYWAIT P0, [R3+URZ+0xb0], R0 ;  /* 0x0000b000030075a7 */ /* 0x008e6400080011ff */
[----:B-1----:R-:W-:Y:S05]  /*2060*/  @!P0 BRA `(.L_x_40) ;  /* 0x0000005c00108947 */ /* 0x002fea0003800000 */
.L_x_120:
[----:B------:R-:W3:Y:S01]  /*2070*/  LDS.128 R4, [R5+0x140] ;  /* 0x0001400005047984 */ /* 0x000ee20000000c00 */
[----:B------:R-:W-:Y:S01]  /*2080*/  UISETP.GE.AND UP0, UPT, UR42, 0x1, UPT ;  /* 0x000000012a00788c */ /* 0x000fe2000bf06270 */
[----:B------:R-:W-:Y:S01]  /*2090*/  @!PT LDS RZ, [RZ] ;  /* 0x00000000fffff984 */ /* 0x000fe20000000800 */
[----:B------:R-:W-:Y:S01]  /*20a0*/  @!PT LDS RZ, [RZ] ;  /* 0x00000000fffff984 */ /* 0x000fe20000000800 */
[----:B------:R-:W-:Y:S01]  /*20b0*/  @!PT LDS RZ, [RZ] ;  /* 0x00000000fffff984 */ /* 0x000fe20000000800 */
[----:B------:R-:W-:Y:S01]  /*20c0*/  @!PT LDS RZ, [RZ] ;  /* 0x00000000fffff984 */ /* 0x000fe20000000800 */
[----:B------:R4:W-:Y:S06]  /*20d0*/  MEMBAR.ALL.CTA ;  /* 0x0000000000007992 */ /* 0x0009ec0000008000 */
[----:B----4-:R-:W4:Y:S01]  /*20e0*/  FENCE.VIEW.ASYNC.S ;  /* 0x00000000000073c6 */ /* 0x010f220000000000 */
[----:B---3--:R-:W-:-:S13]  /*20f0*/  LOP3.LUT P0, RZ, R6, 0x1, RZ, 0xc0, !PT ;  /* 0x0000000106ff7812 */ /* 0x008fda000780c0ff */
[----:B----4-:R-:W-:Y:S01]  /*2100*/  VOTEU.ANY UP1, P0 ;  /* 0x0000000000ff7886 */ /* 0x010fe20000020100 */
[----:B------:R-:W-:-:S13]  /*2110*/  PLOP3.LUT P0, PT, PT, PT, UP1, 0x80, 0x8 ;  /* 0x000000000008781c */ /* 0x000fda0003f0f018 */
[----:B-1----:R-:W-:Y:S02]  /*2120*/  @P0 LOP3.LUT R0, R5, 0xffff, RZ, 0xc0, !PT ;  /* 0x0000ffff05000812 */ /* 0x002fe400078ec0ff */
[----:B------:R-:W-:Y:S02]  /*2130*/  @P0 MOV R2, R4 ;  /* 0x0000000400020202 */ /* 0x000fe40000000f00 */
[----:B------:R-:W-:Y:S01]  /*2140*/  @P0 R2UR UR6, R0 ;  /* 0x00000000000602ca */ /* 0x000fe200000e0000 */
[----:B------:R-:W-:Y:S01]  /*2150*/  VIADD R0, R3, 0xc0 ;  /* 0x000000c003007836 */ /* 0x000fe20000000000 */
[----:B------:R-:W-:Y:S02]  /*2160*/  @P0 SHF.R.U32.HI R4, RZ, 0x10, R5 ;  /* 0x00000010ff040819 */ /* 0x000fe40000011605 */
[----:B------:R-:W-:Y:S02]  /*2170*/  @P0 R2UR UR8, R2 ;  /* 0x00000000020802ca */ /* 0x000fe400000e0000 */
[----:B------:R-:W-:-:S02]  /*2180*/  PRMT R0, RZ, 0x654, R0 ;  /* 0x00000654ff007816 */ /* 0x000fc40000000000 */
[----:B------:R-:W-:Y:S02]  /*2190*/  @P0 R2UR UR4, R4 ;  /* 0x00000000040402ca */ /* 0x000fe400000e0000 */
[----:B------:R1:W-:Y:S03]  /*21a0*/  SYNCS.ARRIVE.TRANS64.RED.A1T0 RZ, [R0+URZ], RZ ;  /* 0x000000ff00ff79a7 */ /* 0x0003e600081004ff */
[----:B------:R-:W-:-:S04]  /*21b0*/  @UP1 UMOV UR37, UR6 ;  /* 0x0000000600251c82 */ /* 0x000fc80008000000 */
[----:B------:R-:W-:-:S04]  /*21c0*/  @UP1 UMOV UR38, UR8 ;  /* 0x0000000800261c82 */ /* 0x000fc80008000000 */
[----:B------:R-:W-:Y:S01]  /*21d0*/  @UP1 UMOV UR36, UR4 ;  /* 0x0000000400241c82 */ /* 0x000fe20008000000 */
[----:B------:R-:W-:Y:S05]  /*21e0*/  BRA.U !UP0, `(.L_x_41) ;  /* 0x0000000108d47547 */ /* 0x000fea000b800000 */
[----:B------:R-:W2:Y:S01]  /*21f0*/  LDCU.128 UR12, c[0x0][0xb10] ;  /* 0x00016200ff0c77ac */ /* 0x000ea20008000c00 */
[----:B------:R-:W3:Y:S01]  /*2200*/  LDCU UR25, c[0x0][0xb20] ;  /* 0x00016400ff1977ac */ /* 0x000ee20008000800 */
[----:B------:R-:W4:Y:S01]  /*2210*/  LDCU UR20, c[0x0][0xb0c] ;  /* 0x00016180ff1477ac */ /* 0x000f220008000800 */
[----:B------:R-:W1:Y:S01]  /*2220*/  LDCU.64 UR10, c[0x0][0xb28] ;  /* 0x00016500ff0a77ac */ /* 0x000e620008000a00 */
[----:B------:R-:W-:Y:S02]  /*2230*/  UISETP.NE.AND UP3, UPT, UR42, 0x1, UPT ;  /* 0x000000012a00788c */ /* 0x000fe4000bf65270 */
[----:B--2---:R-:W-:Y:S02]  /*2240*/  UIMAD.WIDE.U32 UR16, UR39, UR15, URZ ;  /* 0x0000000f271072a5 */ /* 0x004fe4000f8e00ff */
[----:B------:R-:W-:Y:S02]  /*2250*/  UIMAD.WIDE.U32 UR8, UR40, UR12, URZ ;  /* 0x0000000c280872a5 */ /* 0x000fe4000f8e00ff */
[----:B------:R-:W-:-:S02]  /*2260*/  UISETP.NE.AND UP0, UPT, UR14, 0x1, UPT ;  /* 0x000000010e00788c */ /* 0x000fc4000bf05270 */
[----:B------:R-:W-:Y:S01]  /*2270*/  UIMAD.WIDE.U32 UR22, UR37, UR15, URZ ;  /* 0x0000000f251672a5 */ /* 0x000fe2000f8e00ff */
[----:B------:R-:W-:Y:S02]  /*2280*/  UMOV UR16, UR17 ;  /* 0x0000001100107c82 */ /* 0x000fe40008000000 */
[----:B------:R-:W-:Y:S01]  /*2290*/  UMOV UR8, UR9 ;  /* 0x0000000900087c82 */ /* 0x000fe20008000000 */
[----:B---3--:R-:W-:Y:S02]  /*22a0*/  USHF.R.U32.HI UR16, URZ, UR25, UR16 ;  /* 0x00000019ff107299 */ /* 0x008fe40008011610 */
[----:B----4-:R-:W-:Y:S02]  /*22b0*/  UISETP.NE.AND UP2, UPT, UR20, 0x1, UPT ;  /* 0x000000011400788c */ /* 0x010fe4000bf45270 */
[----:B------:R-:W-:Y:S02]  /*22c0*/  USHF.R.U32.HI UR8, URZ, UR13, UR8 ;  /* 0x0000000dff087299 */ /* 0x000fe40008011608 */
[----:B------:R-:W-:-:S02]  /*22d0*/  USEL UR6, UR39, UR16, !UP0 ;  /* 0x0000001027067287 */ /* 0x000fc4000c000000 */
[----:B------:R-:W-:Y:S02]  /*22e0*/  USEL UR8, UR40, UR8, !UP2 ;  /* 0x0000000828087287 */ /* 0x000fe4000d000000 */
[----:B-1----:R-:W-:Y:S01]  /*22f0*/  UIMAD.WIDE.U32 UR16, UR6, UR10, URZ ;  /* 0x0000000a061072a5 */ /* 0x002fe2000f8e00ff */
[----:B------:R-:W-:Y:S01]  /*2300*/  UMOV UR4, UR23 ;  /* 0x0000001700047c82 */ /* 0x000fe20008000000 */
[----:B------:R-:W-:Y:S02]  /*2310*/  UIMAD.WIDE.U32 UR18, UR38, UR12, URZ ;  /* 0x0000000c261272a5 */ /* 0x000fe4000f8e00ff */
[----:B------:R-:W-:-:S03]  /*2320*/  UIMAD.WIDE.U32 UR22, UR8, UR10, URZ ;  /* 0x0000000a081672a5 */ /* 0x000fc6000f8e00ff */
[----:B------:R-:W-:Y:S01]  /*2330*/  UMOV UR16, UR17 ;  /* 0x0000001100107c82 */ /* 0x000fe20008000000 */
[----:B------:R-:W-:Y:S02]  /*2340*/  USHF.R.U32.HI UR4, URZ, UR25, UR4 ;  /* 0x00000019ff047299 */ /* 0x000fe40008011604 */
[----:B------:R-:W-:Y:S01]  /*2350*/  @UP3 USHF.R.U32.HI UR6, URZ, UR11, UR16 ;  /* 0x0000000bff063299 */ /* 0x000fe20008011610 */
[----:B------:R-:W-:Y:S01]  /*2360*/  UMOV UR18, UR19 ;  /* 0x0000001300127c82 */ /* 0x000fe20008000000 */
[----:B------:R-:W-:Y:S01]  /*2370*/  UMOV UR22, UR23 ;  /* 0x0000001700167c82 */ /* 0x000fe20008000000 */
[----:B------:R-:W-:Y:S02]  /*2380*/  USHF.R.U32.HI UR13, URZ, UR13, UR18 ;  /* 0x0000000dff0d7299 */ /* 0x000fe40008011612 */
[----:B------:R-:W-:Y:S02]  /*2390*/  USEL UR4, UR37, UR4, !UP0 ;  /* 0x0000000425047287 */ /* 0x000fe4000c000000 */
[----:B------:R-:W-:-:S02]  /*23a0*/  @UP3 USHF.R.U32.HI UR8, URZ, UR11, UR22 ;  /* 0x0000000bff083299 */ /* 0x000fc40008011616 */
[----:B------:R-:W-:Y:S02]  /*23b0*/  UIMAD UR9, UR42, UR6, URZ ;  /* 0x000000062a0972a4 */ /* 0x000fe4000f8e02ff */
[----:B------:R-:W-:Y:S02]  /*23c0*/  USEL UR6, UR38, UR13, !UP2 ;  /* 0x0000000d26067287 */ /* 0x000fe4000d000000 */
[----:B------:R-:W-:Y:S02]  /*23d0*/  UIMAD UR12, UR42, UR8, URZ ;  /* 0x000000082a0c72a4 */ /* 0x000fe4000f8e02ff */
[----:B------:R-:W-:Y:S02]  /*23e0*/  UISETP.GE.AND UP0, UPT, UR4, UR9, UPT ;  /* 0x000000090400728c */ /* 0x000fe4000bf06270 */
[----:B------:R-:W-:Y:S02]  /*23f0*/  UIMAD.WIDE.U32 UR16, UR4, UR10, URZ ;  /* 0x0000000a041072a5 */ /* 0x000fe4000f8e00ff */
[----:B------:R-:W-:-:S02]  /*2400*/  UISETP.GE.OR UP0, UPT, UR6, UR12, UP0 ;  /* 0x0000000c0600728c */ /* 0x000fc40008706670 */
[----:B------:R-:W-:Y:S02]  /*2410*/  UIMAD.WIDE.U32 UR12, UR6, UR10, URZ ;  /* 0x0000000a060c72a5 */ /* 0x000fe4000f8e00ff */
[----:B------:R-:W-:Y:S01]  /*2420*/  UIADD3 UR15, UPT, UPT, -UR4, URZ, URZ ;  /* 0x000000ff040f7290 */ /* 0x000fe2000fffe1ff */
[----:B------:R-:W-:Y:S01]  /*2430*/  UMOV UR10, UR17 ;  /* 0x00000011000a7c82 */ /* 0x000fe20008000000 */
[----:B------:R-:W-:Y:S02]  /*2440*/  UIADD3 UR12, UPT, UPT, -UR6, URZ, URZ ;  /* 0x000000ff060c7290 */ /* 0x000fe4000fffe1ff */
[----:B------:R-:W-:-:S03]  /*2450*/  USHF.R.U32.HI UR10, URZ, UR11, UR10 ;  /* 0x0000000bff0a7299 */ /* 0x000fc6000801160a */
[----:B------:R-:W-:Y:S01]  /*2460*/  @!UP0 UMOV UR9, UR13 ;  /* 0x0000000d00098c82 */ /* 0x000fe20008000000 */
[----:B------:R-:W-:Y:S02]  /*2470*/  UIMAD UR15, UR14, UR15, UR37 ;  /* 0x0000000f0e0f72a4 */ /* 0x000fe4000f8e0225 */
[----:B------:R-:W-:Y:S02]  /*2480*/  USEL UR10, UR4, UR10, !UP3 ;  /* 0x0000000a040a7287 */ /* 0x000fe4000d800000 */
[----:B------:R-:W-:Y:S02]  /*2490*/  @!UP0 USHF.R.U32.HI UR9, URZ, UR11, UR9 ;  /* 0x0000000bff098299 */ /* 0x000fe40008011609 */
[----:B------:R-:W-:Y:S02]  /*24a0*/  UIADD3 UR11, UPT, UPT, -UR10, URZ, URZ ;  /* 0x000000ff0a0b7290 */ /* 0x000fe4000fffe1ff */
[----:B------:R-:W-:Y:S02]  /*24b0*/  @!UP0 USEL UR9, UR6, UR9, !UP3 ;  /* 0x0000000906098287 */ /* 0x000fe4000d800000 */
[----:B------:R-:W-:-:S02]  /*24c0*/  UIMAD UR11, UR42, UR11, UR4 ;  /* 0x0000000b2a0b72a4 */ /* 0x000fc4000f8e0204 */
[----:B------:R-:W-:Y:S02]  /*24d0*/  @!UP0 UIADD3 UR10, UPT, UPT, UR10, -UR9, URZ ;  /* 0x800000090a0a8290 */ /* 0x000fe4000fffe0ff */
[----:B------:R-:W-:Y:S02]  /*24e0*/  @!UP0 UIMAD UR9, UR11, UR8, UR9 ;  /* 0x000000080b0982a4 */ /* 0x000fe4000f8e0209 */
[----:B------:R-:W-:Y:S02]  /*24f0*/  @!UP0 UIMAD UR4, UR42, UR10, UR6 ;  /* 0x0000000a2a0482a4 */ /* 0x000fe4000f8e0206 */
[----:B------:R-:W-:Y:S02]  /*2500*/  UIMAD UR8, UR20, UR12, UR38 ;  /* 0x0000000c140872a4 */ /* 0x000fe4000f8e0226 */
[----:B------:R-:W-:Y:S01]  /*2510*/  UIMAD UR37, UR4, UR14, UR15 ;  /* 0x0000000e042572a4 */ /* 0x000fe2000f8e020f */
[----:B------:R-:W-:Y:S02]  /*2520*/  @!UP0 UMOV UR6, UR9 ;  /* 0x0000000900068c82 */ /* 0x000fe40008000000 */
[----:B------:R-:W-:-:S12]  /*2530*/  UIMAD UR38, UR6, UR20, UR8 ;  /* 0x00000014062672a4 */ /* 0x000fd8000f8e0208 */
.L_x_41:
[----:B------:R-:W3:Y:S02]  /*2540*/  LDCU UR4, c[0x0][0xb30] ;  /* 0x00016600ff0477ac */ /* 0x000ee40008000800 */
[----:B---3--:R-:W-:-:S09]  /*2550*/  UISETP.NE.AND UP0, UPT, UR4, 0x1, UPT ;  /* 0x000000010400788c */ /* 0x008fd2000bf05270 */
[----:B------:R-:W-:Y:S05]  /*2560*/  BRA.U UP0, `(.L_x_42) ;  /* 0x0000000100447547 */ /* 0x000fea000b800000 */
[----:B------:R-:W3:Y:S01]  /*2570*/  LDCU.128 UR12, c[0x0][0xb10] ;  /* 0x00016200ff0c77ac */ /* 0x000ee20008000c00 */
[----:B------:R-:W4:Y:S01]  /*2580*/  LDCU UR16, c[0x0][0xb0c] ;  /* 0x00016180ff1077ac */ /* 0x000f220008000800 */
[----:B------:R-:W1:Y:S01]  /*2590*/  LDCU UR17, c[0x0][0xb20] ;  /* 0x00016400ff1177ac */ /* 0x000e620008000800 */
[----:B---3--:R-:W-:Y:S02]  /*25a0*/  UIMAD.WIDE.U32 UR10, UR38, UR12, URZ ;  /* 0x0000000c260a72a5 */ /* 0x008fe4000f8e00ff */
[----:B------:R-:W-:Y:S02]  /*25b0*/  UIMAD.WIDE.U32 UR8, UR37, UR15, URZ ;  /* 0x0000000f250872a5 */ /* 0x000fe4000f8e00ff */
[----:B----4-:R-:W-:Y:S02]  /*25c0*/  UISETP.NE.AND UP2, UPT, UR16, 0x1, UPT ;  /* 0x000000011000788c */ /* 0x010fe4000bf45270 */
[----:B------:R-:W-:Y:S01]  /*25d0*/  UISETP.NE.AND UP0, UPT, UR14, 0x1, UPT ;  /* 0x000000010e00788c */ /* 0x000fe2000bf05270 */
[----:B------:R-:W-:-:S02]  /*25e0*/  UMOV UR6, UR11 ;  /* 0x0000000b00067c82 */ /* 0x000fc40008000000 */
[----:B------:R-:W-:Y:S01]  /*25f0*/  UMOV UR4, UR9 ;  /* 0x0000000900047c82 */ /* 0x000fe20008000000 */
[----:B------:R-:W-:Y:S02]  /*2600*/  USHF.R.U32.HI UR6, URZ, UR13, UR6 ;  /* 0x0000000dff067299 */ /* 0x000fe40008011606 */
[----:B-1----:R-:W-:Y:S02]  /*2610*/  USHF.R.U32.HI UR4, URZ, UR17, UR4 ;  /* 0x00000011ff047299 */ /* 0x002fe40008011604 */
[----:B------:R-:W-:Y:S02]  /*2620*/  USEL UR6, UR38, UR6, !UP2 ;  /* 0x0000000626067287 */ /* 0x000fe4000d000000 */
[----:B------:R-:W-:-:S04]  /*2630*/  USEL UR4, UR37, UR4, !UP0 ;  /* 0x0000000425047287 */ /* 0x000fc8000c000000 */
[----:B------:R-:W-:Y:S02]  /*2640*/  UIADD3 UR8, UPT, UPT, UR6, -UR4, URZ ;  /* 0x8000000406087290 */ /* 0x000fe4000fffe0ff */
[----:B------:R-:W-:Y:S02]  /*2650*/  UIADD3 UR4, UPT, UPT, -UR6, UR4, URZ ;  /* 0x0000000406047290 */ /* 0x000fe4000fffe1ff */
[----:B------:R-:W-:Y:S02]  /*2660*/  UIMAD UR37, UR8, UR14, UR37 ;  /* 0x0000000e082572a4 */ /* 0x000fe4000f8e0225 */
[----:B------:R-:W-:-:S12]  /*2670*/  UIMAD UR38, UR4, UR16, UR38 ;  /* 0x00000010042672a4 */ /* 0x000fd8000f8e0226 */
.L_x_42:
[----:B------:R-:W-:Y:S01]  /*2680*/  VIADD R11, R11, 0x1 ;  /* 0x000000010b0b7836 */ /* 0x000fe20000000000 */
[----:B------:R-:W-:Y:S01]  /*2690*/  PLOP3.LUT P1, PT, PT, PT, PT, 0x80, 0x8 ;  /* 0x000000000008781c */ /* 0x000fe20003f2f070 */
[----:B------:R-:W-:Y:S02]  /*26a0*/  UIADD3 UR20, UPT, UPT, UR38, UR62, URZ ;  /* 0x0000003e26147290 */ /* 0x000fe4000fffe0ff */
[----:B------:R-:W-:Y:S01]  /*26b0*/  UIADD3 UR30, UPT, UPT, UR37, UR59, URZ ;  /* 0x0000003b251e7290 */ /* 0x000fe2000fffe0ff */
[----:B------:R-:W-:-:S04]  /*26c0*/  ISETP.NE.AND P0, PT, R11, 0x2, PT ;  /* 0x000000020b00780c */ /* 0x000fc80003f05270 */
[----:B------:R-:W-:Y:S02]  /*26d0*/  SEL R3, RZ, 0x1, P0 ;  /* 0x00000001ff037807 */ /* 0x000fe40000000000 */
[----:B------:R-:W-:Y:S02]  /*26e0*/  SEL R11, R11, RZ, P0 ;  /* 0x000000ff0b0b7207 */ /* 0x000fe40000000000 */
[----:B------:R-:W-:Y:S01]  /*26f0*/  LOP3.LUT R10, R10, R3, RZ, 0x3c, !PT ;  /* 0x000000030a0a7212 */ /* 0x000fe200078e3cff */
[----:B------:R-:W-:Y:S06]  /*2700*/  BRA.U UP1, `(.L_x_43) ;  /* 0xfffffff1015c7547 */ /* 0x000fec000b83ffff */
[----:B------:R-:W-:Y:S01]  /*2710*/  UIADD3 UR7, UPT, UPT, UR7, 0x40, URZ ;  /* 0x0000004007077890 */ /* 0x000fe2000fffe0ff */
[----:B------:R-:W-:-:S03]  /*2720*/  SHF.L.U32 R3, R12, 0x1f, RZ ;  /* 0x0000001f0c037819 */ /* 0x000fc600000006ff */
[----:B------:R-:W-:-:S09]  /*2730*/  ULEA UR4, UR5, UR7, 0x3 ;  /* 0x0000000705047291 */ /* 0x000fd2000f8e18ff */
[----:B------:R-:W3:Y:S02]  /*2740*/  SYNCS.PHASECHK.TRANS64.TRYWAIT P0, [UR4], R3 ;  /* 0x00000003ff0075a7 */ /* 0x000ee40008001104 */
[----:B---3--:R-:W-:Y:S05]  /*2750*/  @!P0 BRA `(.L_x_44) ;  /* 0x0000005400688947 */ /* 0x008fea0003800000 */
.L_x_122:
[----:B------:R-:W-:-:S04]  /*2760*/  UIADD3 UR4, UPT, UPT, UR5, 0x1, URZ ;  /* 0x0000000105047890 */ /* 0x000fc8000fffe0ff */
[----:B------:R-:W-:-:S04]  /*2770*/  UISETP.NE.AND UP0, UPT, UR4, 0x8, UPT ;  /* 0x000000080400788c */ /* 0x000fc8000bf05270 */
[----:B------:R-:W-:Y:S02]  /*2780*/  USEL UR6, URZ, 0x1, UP0 ;  /* 0x00000001ff067887 */ /* 0x000fe40008000000 */
[----:B------:R-:W-:-:S04]  /*2790*/  USEL UR4, UR4, URZ, UP0 ;  /* 0x000000ff04047287 */ /* 0x000fc80008000000 */
[----:B------:R-:W-:Y:S01]  /*27a0*/  ULEA UR5, UR4, UR7, 0x3 ;  /* 0x0000000704057291 */ /* 0x000fe2000f8e18ff */
[----:B------:R-:W-:-:S04]  /*27b0*/  LOP3.LUT R2, R12, UR6, RZ, 0x3c, !PT ;  /* 0x000000060c027c12 */ /* 0x000fc8000f8e3cff */
[----:B-1----:R-:W-:-:S04]  /*27c0*/  SHF.L.U32 R3, R2, 0x1f, RZ ;  /* 0x0000001f02037819 */ /* 0x002fc800000006ff */
[----:B------:R-:W1:Y:S02]  /*27d0*/  SYNCS.PHASECHK.TRANS64.TRYWAIT P0, [UR5], R3 ;  /* 0x00000003ff0075a7 */ /* 0x000e640008001105 */
[----:B-1----:R-:W-:Y:S05]  /*27e0*/  @!P0 BRA `(.L_x_45) ;  /* 0x00000054005c8947 */ /* 0x002fea0003800000 */
.L_x_124:
        /* <DEDUP_REMOVED lines=9> */
.L_x_126:
        /* <DEDUP_REMOVED lines=9> */
.L_x_128:
        /* <DEDUP_REMOVED lines=9> */
.L_x_130:
        /* <DEDUP_REMOVED lines=9> */
.L_x_132:
        /* <DEDUP_REMOVED lines=9> */
.L_x_134:
[----:B------:R-:W-:-:S04]  /*2ac0*/  UIADD3 UR4, UPT, UPT, UR4, 0x1, URZ ;  /* 0x0000000104047890 */ /* 0x000fc8000fffe0ff */
[----:B------:R-:W-:-:S04]  /*2ad0*/  UISETP.NE.AND UP0, UPT, UR4, 0x8, UPT ;  /* 0x000000080400788c */ /* 0x000fc8000bf05270 */
[----:B------:R-:W-:Y:S02]  /*2ae0*/  USEL UR5, URZ, 0x1, UP0 ;  /* 0x00000001ff057887 */ /* 0x000fe40008000000 */
[----:B------:R-:W-:-:S04]  /*2af0*/  USEL UR4, UR4, URZ, UP0 ;  /* 0x000000ff04047287 */ /* 0x000fc80008000000 */
[----:B------:R-:W-:Y:S01]  /*2b00*/  ULEA UR4, UR4, UR7, 0x3 ;  /* 0x0000000704047291 */ /* 0x000fe2000f8e18ff */
[----:B-1----:R-:W-:-:S04]  /*2b10*/  LOP3.LUT R3, R2, UR5, RZ, 0x3c, !PT ;  /* 0x0000000502037c12 */ /* 0x002fc8000f8e3cff */
[----:B------:R-:W-:Y:S01]  /*2b20*/  SHF.L.U32 R3, R3, 0x1f, RZ ;  /* 0x0000001f03037819 */ /* 0x000fe200000006ff */
[----:B------:R-:W-:-:S07]  /*2b30*/  IMAD.U32 R0, RZ, RZ, UR4 ;  /* 0x00000004ff007e24 */ /* 0x000fce000f8e00ff */
.L_x_51:
[----:B-1----:R1:W3:Y:S02]  /*2b40*/  SYNCS.PHASECHK.TRANS64.TRYWAIT P0, [R0+URZ], R3 ;  /* 0x00000003000075a7 */ /* 0x0022e400080011ff */
[----:B---3--:R-:W-:Y:S05]  /*2b50*/  @!P0 NANOSLEEP.SYNCS 0x989680 ;  /* 0x009896800000895d */ /* 0x008fea0003900000 */
[----:B------:R-:W3:Y:S02]  /*2b60*/  @!P0 SYNCS.PHASECHK.TRANS64 P0, [R0+URZ], R3 ;  /* 0x00000003000085a7 */ /* 0x000ee400080010ff */
[----:B--23--:R-:W-:Y:S05]  /*2b70*/  @P0 EXIT ;  /* 0x000000000000094d */ /* 0x00cfea0003800000 */
[----:B------:R-:W-:Y:S05]  /*2b80*/  BRA `(.L_x_51) ;  /* 0xfffffffc00ec7947 */ /* 0x000fea000383ffff */
.L_x_23:
[----:B------:R-:W2:Y:S02]  /*2b90*/  S2UR UR4, SR_CgaCtaId ;  /* 0x00000000000479c3 */ /* 0x000ea40000008800 */
[----:B--2---:R-:W-:-:S04]  /*2ba0*/  UISETP.NE.AND UP0, UPT, UR4, URZ, UPT ;  /* 0x000000ff0400728c */ /* 0x004fc8000bf05270 */
[----:B------:R-:W-:-:S09]  /*2bb0*/  UISETP.NE.OR UP0, UPT, UR18, 0x1, UP0 ;  /* 0x000000011200788c */ /* 0x000fd20008705670 */
[----:B------:R-:W-:Y:S05]  /*2bc0*/  BRA.U UP0, `(.L_x_52) ;  /* 0x00000005004c7547 */ /* 0x000fea000b800000 */
[----:B------:R-:W2:Y:S01]  /*2bd0*/  S2UR UR5, SR_CgaCtaId ;  /* 0x00000000000579c3 */ /* 0x000ea20000008800 */
[----:B------:R-:W-:Y:S01]  /*2be0*/  UMOV UR4, 0x400 ;  /* 0x0000040000047882 */ /* 0x000fe20000000000 */
[----:B------:R-:W-:Y:S01]  /*2bf0*/  ISETP.GE.U32.AND P2, PT, R0, 0x2, PT ;  /* 0x000000020000780c */ /* 0x000fe20003f46070 */
[----:B------:R-:W-:Y:S01]  /*2c00*/  IMAD.MOV.U32 R12, RZ, RZ, 0x1 ;  /* 0x00000001ff0c7424 */ /* 0x000fe200078e00ff */
[----:B------:R-:W-:Y:S02]  /*2c10*/  CS2R R10, SRZ ;  /* 0x00000000000a7805 */ /* 0x000fe4000001ff00 */
[----:B------:R-:W-:Y:S01]  /*2c20*/  CS2R R8, SRZ ;  /* 0x0000000000087805 */ /* 0x000fe2000001ff00 */
[----:B--2---:R-:W-:-:S03]  /*2c30*/  ULEA UR6, UR5, UR4, 0x18 ;  /* 0x0000000405067291 */ /* 0x004fc6000f8ec0ff */
[----:B------:R-:W-:-:S09]  /*2c40*/  UMOV UR5, URZ ;  /* 0x000000ff00057c82 */ /* 0x000fd20008000000 */
.L_x_56:
[----:B------:R-:W-:Y:S02]  /*2c50*/  LEA R2, R8, UR6, 0x3 ;  /* 0x0000000608027c11 */ /* 0x000fe4000f8e18ff */
[----:B------:R-:W-:-:S03]  /*2c60*/  SHF.L.U32 R5, R9, 0x1f, RZ ;  /* 0x0000001f09057819 */ /* 0x000fc600000006ff */
[----:B------:R-:W-:Y:S01]  /*2c70*/  VIADD R4, R2, 0x120 ;  /* 0x0000012002047836 */ /* 0x000fe20000000000 */
[----:B------:R-:W2:Y:S02]  /*2c80*/  SYNCS.PHASECHK.TRANS64.TRYWAIT P0, [R2+URZ+0x110], R5 ;  /* 0x00011005020075a7 */ /* 0x000ea400080011ff */
[----:B--2---:R-:W-:Y:S05]  /*2c90*/  @!P0 BRA `(.L_x_53) ;  /* 0x0000005000c08947 */ /* 0x004fea0003800000 */
.L_x_135:
[----:B------:R-:W-:Y:S01]  /*2ca0*/  ULEA UR4, UR5, UR6, 0x3 ;  /* 0x0000000605047291 */ /* 0x000fe2000f8e18ff */
[----:B------:R-:W-:Y:S02]  /*2cb0*/  PRMT R4, RZ, 0x654, R4 ;  /* 0x00000654ff047816 */ /* 0x000fe40000000004 */
[----:B--2---:R-:W-:Y:S01]  /*2cc0*/  SHF.L.U32 R5, R12, 0x1f, RZ ;  /* 0x0000001f0c057819 */ /* 0x004fe200000006ff */
[----:B------:R-:W-:Y:S01]  /*2cd0*/  UIADD3 UR7, UPT, UPT, UR4, 0xb0, URZ ;  /* 0x000000b004077890 */ /* 0x000fe2000fffe0ff */
[----:B------:R2:W-:Y:S05]  /*2ce0*/  SYNCS.ARRIVE.TRANS64.RED.A1T0 RZ, [R4+URZ], RZ ;  /* 0x000000ff04ff79a7 */ /* 0x0005ea00081004ff */
[----:B------:R-:W-:Y:S01]  /*2cf0*/  IMAD.U32 R7, RZ, RZ, UR7 ;  /* 0x00000007ff077e24 */ /* 0x000fe2000f8e00ff */
[----:B------:R-:W3:Y:S04]  /*2d00*/  SYNCS.PHASECHK.TRANS64.TRYWAIT P0, [UR4+0xc0], R5 ;  /* 0x0000c005ff0075a7 */ /* 0x000ee80008001104 */
[----:B------:R-:W-:Y:S01]  /*2d10*/  PRMT R6, R0, 0x654, R7 ;  /* 0x0000065400067816 */ /* 0x000fe20000000007 */
[----:B--2---:R-:W-:Y:S01]  /*2d20*/  @!P2 IMAD.MOV.U32 R4, RZ, RZ, 0x10 ;  /* 0x00000010ff04a424 */ /* 0x004fe200078e00ff */
[----:B---3--:R-:W-:Y:S06]  /*2d30*/  @!P0 BRA `(.L_x_54) ;  /* 0x0000005000ac8947 */ /* 0x008fec0003800000 */
.L_x_137:
[----:B------:R-:W-:Y:S01]  /*2d40*/  ULEA UR8, UR5, UR6, 0x4 ;  /* 0x0000000605087291 */ /* 0x000fe2000f8e20ff */
[----:B------:R-:W-:Y:S01]  /*2d50*/  SEL R3, R6, R3, !P2 ;  /* 0x0000000306037207 */ /* 0x000fe20005000000 */
[----:B------:R-:W-:Y:S01]  /*2d60*/  UIADD3 UR9, UPT, UPT, UR4, 0xb0, URZ ;  /* 0x000000b004097890 */ /* 0x000fe2000fffe0ff */
[----:B--2---:R-:W-:Y:S01]  /*2d70*/  LEA R2, R11, UR6, 0x3 ;  /* 0x000000060b027c11 */ /* 0x004fe2000f8e18ff */
[----:B------:R-:W-:Y:S01]  /*2d80*/  UIADD3 UR8, UPT, UPT, UR8, 0x140, URZ ;  /* 0x0000014008087890 */ /* 0x000fe2000fffe0ff */
[----:B------:R-:W-:Y:S01]  /*2d90*/  SHF.L.U32 R5, R10, 0x1f, RZ ;  /* 0x0000001f0a057819 */ /* 0x000fe200000006ff */
[----:B------:R2:W-:Y:S01]  /*2da0*/  @!P2 SYNCS.ARRIVE.TRANS64.RED RZ, [R3+URZ], R4 ;  /* 0x0000000403ffa9a7 */ /* 0x0005e200080004ff */
[----:B------:R-:W-:Y:S01]  /*2db0*/  UIADD3 UR4, UPT, UPT, UR5, 0x1, URZ ;  /* 0x0000000105047890 */ /* 0x000fe2000fffe0ff */
[----:B------:R-:W-:-:S03]  /*2dc0*/  VIADD R8, R8, 0x1 ;  /* 0x0000000108087836 */ /* 0x000fc60000000000 */
[----:B------:R-:W-:Y:S02]  /*2dd0*/  UISETP.NE.AND UP0, UPT, UR4, 0x2, UPT ;  /* 0x000000020400788c */ /* 0x000fe4000bf05270 */
[----:B------:R-:W-:Y:S06]  /*2de0*/  UGETNEXTWORKID.BROADCAST [UR8], [UR9] ;  /* 0x00000000080073ca */ /* 0x000fec0008000100 */
[----:B------:R-:W-:Y:S01]  /*2df0*/  USEL UR7, URZ, 0x1, UP0 ;  /* 0x00000001ff077887 */ /* 0x000fe20008000000 */
[----:B------:R-:W-:Y:S01]  /*2e00*/  ISETP.NE.AND P0, PT, R8, 0x2, PT ;  /* 0x000000020800780c */ /* 0x000fe20003f05270 */
[----:B------:R-:W-:Y:S01]  /*2e10*/  USEL UR5, UR4, URZ, UP0 ;  /* 0x000000ff04057287 */ /* 0x000fe20008000000 */
[----:B------:R-:W3:Y:S03]  /*2e20*/  SYNCS.PHASECHK.TRANS64.TRYWAIT P1, [R2+URZ+0xb0], R5 ;  /* 0x0000b005020075a7 */ /* 0x000ee600080211ff */
[----:B------:R-:W-:Y:S01]  /*2e30*/  LOP3.LUT R12, R12, UR7, RZ, 0x3c, !PT ;  /* 0x000000070c0c7c12 */ /* 0x000fe2000f8e3cff */
[----:B--23--:R-:W-:Y:S07]  /*2e40*/  @!P1 BRA `(.L_x_55) ;  /* 0x0000005000809947 */ /* 0x00cfee0003800000 */
.L_x_138:
[C---:B------:R-:W-:Y:S01]  /*2e50*/  LEA R4, R11.reuse, UR6, 0x4 ;  /* 0x000000060b047c11 */ /* 0x040fe2000f8e20ff */
[----:B--2---:R-:W-:Y:S01]  /*2e60*/  VIADD R2, R2, 0xc0 ;  /* 0x000000c002027836 */ /* 0x004fe20000000000 */
[----:B------:R-:W-:Y:S01]  /*2e70*/  SEL R8, R8, RZ, P0 ;  /* 0x000000ff08087207 */ /* 0x000fe20000000000 */
[----:B------:R-:W-:-:S03]  /*2e80*/  VIADD R11, R11, 0x1 ;  /* 0x000000010b0b7836 */ /* 0x000fc60000000000 */
[----:B------:R-:W2:Y:S01]  /*2e90*/  LDS.128 R4, [R4+0x140] ;  /* 0x0001400004047984 */ /* 0x000ea20000000c00 */
[----:B------:R-:W-:Y:S02]  /*2ea0*/  PRMT R2, RZ, 0x654, R2 ;  /* 0x00000654ff027816 */ /* 0x000fe40000000002 */
[C---:B------:R-:W-:Y:S01]  /*2eb0*/  ISETP.NE.AND P1, PT, R11.reuse, 0x2, PT ;  /* 0x000000020b00780c */ /* 0x040fe20003f25270 */
[----:B------:R-:W-:Y:S01]  /*2ec0*/  @!PT LDS RZ, [RZ] ;  /* 0x00000000fffff984 */ /* 0x000fe20000000800 */
[----:B------:R-:W-:Y:S01]  /*2ed0*/  @!PT LDS RZ, [RZ] ;  /* 0x00000000fffff984 */ /* 0x000fe20000000800 */
[----:B------:R-:W-:Y:S01]  /*2ee0*/  @!PT LDS RZ, [RZ] ;  /* 0x00000000fffff984 */ /* 0x000fe20000000800 */
[----:B------:R-:W-:Y:S01]  /*2ef0*/  @!PT LDS RZ, [RZ] ;  /* 0x00000000fffff984 */ /* 0x000fe20000000800 */
[----:B------:R3:W-:Y:S06]  /*2f00*/  MEMBAR.ALL.CTA ;  /* 0x0000000000007992 */ /* 0x0007ec0000008000 */
[----:B---3--:R-:W3:Y:S01]  /*2f10*/  FENCE.VIEW.ASYNC.S ;  /* 0x00000000000073c6 */ /* 0x008ee20000000000 */
[----:B------:R-:W-:Y:S01]  /*2f20*/  SEL R11, R11, RZ, P1 ;  /* 0x000000ff0b0b7207 */ /* 0x000fe20000800000 */
[----:B---3--:R3:W-:Y:S01]  /*2f30*/  SYNCS.ARRIVE.TRANS64.RED.A1T0 RZ, [R2+URZ], RZ ;  /* 0x000000ff02ff79a7 */ /* 0x0087e200081004ff */
[----:B--2---:R-:W-:-:S02]  /*2f40*/  LOP3.LUT P3, RZ, R6, 0x1, RZ, 0xc0, !PT ;  /* 0x0000000106ff7812 */ /* 0x004fc4000786c0ff */
[----:B------:R-:W-:-:S04]  /*2f50*/  SEL R5, RZ, 0x1, P1 ;  /* 0x00000001ff057807 */ /* 0x000fc80000800000 */
[----:B------:R-:W-:Y:S02]  /*2f60*/  LOP3.LUT R10, R10, R5, RZ, 0x3c, !PT ;  /* 0x000000050a0a7212 */ /* 0x000fe400078e3cff */
[----:B---3--:R-:W-:-:S04]  /*2f70*/  SEL R2, RZ, 0x1, P0 ;  /* 0x00000001ff027807 */ /* 0x008fc80000000000 */
[----:B------:R-:W-:Y:S01]  /*2f80*/  LOP3.LUT R9, R9, R2, RZ, 0x3c, !PT ;  /* 0x0000000209097212 */ /* 0x000fe200078e3cff */
[----:B------:R-:W-:Y:S06]  /*2f90*/  @P3 BRA `(.L_x_56) ;  /* 0xfffffffc002c3947 */ /* 0x000fec000383ffff */
[----:B------:R-:W-:Y:S01]  /*2fa0*/  ULEA UR4, UR5, UR6, 0x3 ;  /* 0x0000000605047291 */ /* 0x000fe2000f8e18ff */
[----:B------:R-:W-:-:S08]  /*2fb0*/  SHF.L.U32 R3, R12, 0x1f, RZ ;  /* 0x0000001f0c037819 */ /* 0x000fd000000006ff */
[----:B------:R-:W2:Y:S02]  /*2fc0*/  SYNCS.PHASECHK.TRANS64 P0, [UR4+0xc0], R3 ;  /* 0x0000c003ff0075a7 */ /* 0x000ea40008001004 */
[----:B--2---:R-:W-:Y:S05]  /*2fd0*/  @P0 BRA `(.L_x_57) ;  /* 0x0000000000080947 */ /* 0x004fea0003800000 */
[----:B------:R-:W2:Y:S02]  /*2fe0*/  SYNCS.PHASECHK.TRANS64.TRYWAIT P0, [UR4+0xc0], R3 ;  /* 0x0000c003ff0075a7 */ /* 0x000ea40008001104 */
[----:B--2---:R-:W-:Y:S05]  /*2ff0*/  @!P0 BRA `(.L_x_58) ;  /* 0x0000005000288947 */ /* 0x004fea0003800000 */
.L_x_57:
[----:B------:R-:W-:-:S04]  /*3000*/  UIADD3 UR7, UPT, UPT, UR5, 0x1, URZ ;  /* 0x0000000105077890 */ /* 0x000fc8000fffe0ff */
[----:B------:R-:W-:-:S04]  /*3010*/  UISETP.NE.AND UP0, UPT, UR7, 0x2, UPT ;  /* 0x000000020700788c */ /* 0x000fc8000bf05270 */
[----:B------:R-:W-:Y:S02]  /*3020*/  USEL UR8, URZ, 0x1, UP0 ;  /* 0x00000001ff087887 */ /* 0x000fe40008000000 */
[----:B------:R-:W-:-:S04]  /*3030*/  USEL UR7, UR7, URZ, UP0 ;  /* 0x000000ff07077287 */ /* 0x000fc80008000000 */
[----:B------:R-:W-:Y:S01]  /*3040*/  ULEA UR7, UR7, UR6, 0x3 ;  /* 0x0000000607077291 */ /* 0x000fe2000f8e18ff */
[----:B--2---:R-:W-:-:S04]  /*3050*/  LOP3.LUT R3, R12, UR8, RZ, 0x3c, !PT ;  /* 0x000000080c037c12 */ /* 0x004fc8000f8e3cff */
[----:B------:R-:W-:-:S04]  /*3060*/  SHF.L.U32 R0, R3, 0x1f, RZ ;  /* 0x0000001f03007819 */ /* 0x000fc800000006ff */
[----:B------:R-:W2:Y:S02]  /*3070*/  SYNCS.PHASECHK.TRANS64 P0, [UR7+0xc0], R0 ;  /* 0x0000c000ff0075a7 */ /* 0x000ea40008001007 */
[----:B-12---:R-:W-:Y:S05]  /*3080*/  @P0 EXIT ;  /* 0x000000000000094d */ /* 0x006fea0003800000 */
[----:B------:R-:W-:Y:S02]  /*3090*/  SHF.L.U32 R3, R3, 0x1f, RZ ;  /* 0x0000001f03037819 */ /* 0x000fe400000006ff */
[----:B------:R-:W-:-:S07]  /*30a0*/  MOV R0, UR7 ;  /* 0x0000000700007c02 */ /* 0x000fce0008000f00 */
.L_x_59:
[----:B-1----:R1:W2:Y:S02]  /*30b0*/  SYNCS.PHASECHK.TRANS64.TRYWAIT P0, [R0+URZ+0xc0], R3 ;  /* 0x0000c003000075a7 */ /* 0x0022a400080011ff */
[----:B--2---:R-:W-:Y:S05]  /*30c0*/  @!P0 NANOSLEEP.SYNCS 0x989680 ;  /* 0x009896800000895d */ /* 0x004fea0003900000 */
[----:B------:R-:W2:Y:S02]  /*30d0*/  @!P0 SYNCS.PHASECHK.TRANS64 P0, [R0+URZ+0xc0], R3 ;  /* 0x0000c003000085a7 */ /* 0x000ea400080010ff */
[----:B--2---:R-:W-:Y:S05]  /*30e0*/  @P0 EXIT ;  /* 0x000000000000094d */ /* 0x004fea0003800000 */
[----:B------:R-:W-:Y:S05]  /*30f0*/  BRA `(.L_x_59) ;  /* 0xfffffffc00ec7947 */ /* 0x000fea000383ffff */
.L_x_52:
[----:B------:R-:W-:Y:S05]  /*3100*/  BRA.U UP5, `(.L_x_60) ;  /* 0x0000000d05d87547 */ /* 0x000fea000b800000 */
[----:B------:R-:W2:Y:S01]  /*3110*/  S2UR UR7, SR_CgaCtaId ;  /* 0x00000000000779c3 */ /* 0x000ea20000008800 */
[----:B------:R-:W-:Y:S01]  /*3120*/  UMOV UR4, 0x40 ;  /* 0x0000004000047882 */ /* 0x000fe20000000000 */
[----:B------:R-:W-:Y:S01]  /*3130*/  NOP ;  /* 0x0000000000007918 */ /* 0x000fe20000000000 */
[----:B------:R-:W-:Y:S01]  /*3140*/  UMOV UR6, 0x400 ;  /* 0x0000040000067882 */ /* 0x000fe20000000000 */
[----:B--2---:R-:W-:Y:S02]  /*3150*/  ULEA UR5, UR7, UR4, 0x18 ;  /* 0x0000000407057291 */ /* 0x004fe4000f8ec0ff */
[----:B------:R-:W-:-:S07]  /*3160*/  ULEA UR6, UR7, UR6, 0x18 ;  /* 0x0000000607067291 */ /* 0x000fce000f8ec0ff */
[----:B------:R-:W2:Y:S02]  /*3170*/  LDS.U8 R0, [UR5+0x1c] ;  /* 0x00001c05ff007984 */ /* 0x000ea40008000000 */
[----:B--2---:R-:W-:-:S13]  /*3180*/  ISETP.NE.AND P0, PT, R0, RZ, PT ;  /* 0x000000ff0000720c */ /* 0x004fda0003f05270 */
[----:B------:R-:W-:Y:S05]  /*3190*/  @P0 BRA `(.L_x_61) ;  /* 0x0000000000580947 */ /* 0x000fea0003800000 */
[----:B------:R-:W-:-:S13]  /*31a0*/  ELECT P0, URZ, PT ;  /* 0x0000000000ff782f */ /* 0x000fda0003800000 */
[----:B------:R-:W-:Y:S05]  /*31b0*/  @!P0 BRA `(.L_x_62) ;  /* 0x0000000000608947 */ /* 0x000fea0003800000 */
[----:B------:R-:W-:Y:S01]  /*31c0*/  UMOV UR4, 0x10 ;  /* 0x0000001000047882 */ /* 0x000fe20000000000 */
[----:B------:R-:W-:Y:S01]  /*31d0*/  HFMA2 R0, -RZ, RZ, 0, 5.9604644775390625e-08 ;  /* 0x00000001ff007431 */ /* 0x000fe200000001ff */
[----:B------:R-:W-:-:S03]  /*31e0*/  MOV R3, 0xffff ;  /* 0x0000ffff00037802 */ /* 0x000fc60000000f00 */
[----:B------:R-:W-:Y:S04]  /*31f0*/  DEPBAR.LE SB2, 0x36 ;  /* 0x0000ad800000791a */ /* 0x000fe80000000000 */
[----:B------:R-:W2:Y:S02]  /*3200*/  UTCATOMSWS.FIND_AND_SET.ALIGN UP0, UR4, UR4 ;  /* 0x00000004000475e3 */ /* 0x000ea40008000800 */
[----:B--2---:R-:W-:Y:S01]  /*3210*/  MOV R4, UR4 ;  /* 0x0000000400047c02 */ /* 0x004fe20008000f00 */
[----:B------:R-:W-:Y:S06]  /*3220*/  BRA.U UP0, `(.L_x_63) ;  /* 0x0000000100187547 */ /* 0x000fec000b800000 */
.L_x_64:
[----:B------:R-:W-:Y:S05]  /*3230*/  NANOSLEEP 0x64 ;  /* 0x000000640000795d */ /* 0x000fea0003800000 */
[----:B------:R-:W-:-:S05]  /*3240*/  UMOV UR4, 0x10 ;  /* 0x0000001000047882 */ /* 0x000fca0000000000 */
[----:B------:R-:W-:Y:S04]  /*3250*/  DEPBAR.LE SB2, 0x36 ;  /* 0x0000ad800000791a */ /* 0x000fe80000000000 */
[----:B------:R-:W2:Y:S02]  /*3260*/  UTCATOMSWS.FIND_AND_SET.ALIGN UP0, UR4, UR4 ;  /* 0x00000004000475e3 */ /* 0x000ea40008000800 */
[----:B--2---:R-:W-:Y:S01]  /*3270*/  MOV R4, UR4 ;  /* 0x0000000400047c02 */ /* 0x004fe20008000f00 */
[----:B------:R-:W-:Y:S05]  /*3280*/  BRA.U !UP0, `(.L_x_64) ;  /* 0xfffffffd08e87547 */ /* 0x000fea000b83ffff */
.L_x_63:
[-C--:B------:R-:W-:Y:S02]  /*3290*/  SHF.L.U32 R3, R3, R4.reuse, RZ ;  /* 0x0000000403037219 */ /* 0x080fe400000006ff */
[----:B------:R-:W-:Y:S01]  /*32a0*/  SHF.L.U32 R0, R0, R4, RZ ;  /* 0x0000000400007219 */ /* 0x000fe200000006ff */
[----:B------:R-:W-:Y:S02]  /*32b0*/  IMAD.SHL.U32 R4, R4, 0x20, RZ ;  /* 0x0000002004047824 */ /* 0x000fe400078e00ff */
[----:B------:R2:W-:Y:S04]  /*32c0*/  ATOMS.OR RZ, [UR5+0x14], R3 ;  /* 0x00001403ffff798c */ /* 0x0005e8000b000005 */
[----:B------:R2:W-:Y:S04]  /*32d0*/  ATOMS.OR RZ, [UR5+0x18], R0 ;  /* 0x00001800ffff798c */ /* 0x0005e8000b000005 */
[----:B------:R2:W-:Y:S01]  /*32e0*/  STS [UR6+0x160], R4 ;  /* 0x00016004ff007988 */ /* 0x0005e20008000806 */
[----:B------:R-:W-:Y:S05]  /*32f0*/  BRA `(.L_x_62) ;  /* 0x0000000000107947 */ /* 0x000fea0003800000 */
.L_x_61:
[----:B------:R-:W-:Y:S02]  /*3300*/  MOV R0, 0xffffffff ;  /* 0xffffffff00007802 */ /* 0x000fe40000000f00 */
[----:B------:R-:W-:-:S03]  /*3310*/  MOV R4, 0x3340 ;  /* 0x0000334000047802 */ /* 0x000fc60000000f00 */
[----:B------:R2:W-:Y:S04]  /*3320*/  STS [UR6+0x160], R0 ;  /* 0x00016000ff007988 */ /* 0x0005e80008000806 */
[----:B-12--5:R-:W-:Y:S05]  /*3330*/  CALL.REL.NOINC `($__internal_1_$__cuda_sm10x_tcgen05_guardrail_trap_phase_invalid_during_alloc) ;  /* 0x0000005000e47944 */ /* 0x026fea0003c00000 */
.L_x_62:
[----:B------:R-:W-:Y:S05]  /*3340*/  WARPSYNC.ALL ;  /* 0x0000000000007948 */ /* 0x000fea0003800000 */
[----:B------:R-:W3:Y:S01]  /*3350*/  S2UR UR4, SR_CgaCtaId ;  /* 0x00000000000479c3 */ /* 0x000ee20000008800 */
[----:B------:R-:W-:Y:S01]  /*3360*/  UMOV UR26, 0x400 ;  /* 0x00000400001a7882 */ /* 0x000fe20000000000 */
[----:B------:R-:W-:-:S06]  /*3370*/  NOP ;  /* 0x0000000000007918 */ /* 0x000fcc0000000000 */
[----:B------:R-:W-:Y:S06]  /*3380*/  BAR.ARV 0x6, 0xa0 ;  /* 0x0182800000007b1d */ /* 0x000fec0000002000 */
[----:B------:R-:W4:Y:S01]  /*3390*/  LDCU UR5, c[0x0][0x38c] ;  /* 0x00007180ff0577ac */ /* 0x000f220008000800 */
[----:B------:R-:W-:Y:S01]  /*33a0*/  LOP3.LUT R2, R2, 0xffff, RZ, 0xc0, !PT ;  /* 0x0000ffff02027812 */ /* 0x000fe200078ec0ff */
[----:B------:R-:W-:Y:S01]  /*33b0*/  IMAD.MOV.U32 R11, RZ, RZ, 0x1 ;  /* 0x00000001ff0b7424 */ /* 0x000fe200078e00ff */
[----:B------:R-:W-:Y:S01]  /*33c0*/  CS2R R8, SRZ ;  /* 0x0000000000087805 */ /* 0x000fe2000001ff00 */
[----:B------:R-:W1:Y:S01]  /*33d0*/  LDCU UR7, c[0x0][0x38c] ;  /* 0x00007180ff0777ac */ /* 0x000e620008000800 */
[----:B------:R-:W-:Y:S01]  /*33e0*/  R2UR UR27, R2 ;  /* 0x00000000021b72ca */ /* 0x000fe200000e0000 */
[----:B------:R-:W-:Y:S01]  /*33f0*/  IMAD.MOV.U32 R10, RZ, RZ, RZ ;  /* 0x000000ffff0a7224 */ /* 0x000fe200078e00ff */
[----:B------:R-:W-:Y:S01]  /*3400*/  UMOV UR30, URZ ;  /* 0x000000ff001e7c82 */ /* 0x000fe20008000000 */
[----:B------:R-:W-:Y:S01]  /*3410*/  UMOV UR24, URZ ;  /* 0x000000ff00187c82 */ /* 0x000fe20008000000 */
[----:B---3--:R-:W-:Y:S01]  /*3420*/  ULEA UR26, UR4, UR26, 0x18 ;  /* 0x0000001a041a7291 */ /* 0x008fe2000f8ec0ff */
[----:B------:R-:W-:Y:S01]  /*3430*/  UMOV UR38, 0x0 ;  /* 0x0000000000267882 */ /* 0x000fe20000000000 */
[----:B------:R-:W-:-:S02]  /*3440*/  UMOV UR39, 0x4200010 ;  /* 0x0420001000277882 */ /* 0x000fc40000000000 */
[----:B------:R-:W-:Y:S02]  /*3450*/  UIADD3 UR4, UPT, UPT, UR26, 0x4400, URZ ;  /* 0x000044001a047890 */ /* 0x000fe4000fffe0ff */
[----:B------:R-:W-:Y:S02]  /*3460*/  UIADD3 UR6, UPT, UPT, UR26, 0x14400, URZ ;  /* 0x000144001a067890 */ /* 0x000fe4000fffe0ff */
[----:B----4-:R-:W-:Y:S01]  /*3470*/  UIADD3 UR5, UPT, UPT, UR5, 0x7f, URZ ;  /* 0x0000007f05057890 */ /* 0x010fe2000fffe0ff */
[----:B--2---:R-:W2:Y:S01]  /*3480*/  LDS R0, [UR26+0x160] ;  /* 0x0001601aff007984 */ /* 0x004ea20008000800 */
[----:B-1----:R-:W-:Y:S01]  /*3490*/  UMOV UR36, 0x0 ;  /* 0x0000000000247882 */ /* 0x002fe20000000000 */
[----:B------:R-:W-:Y:S01]  /*34a0*/  UMOV UR37, 0x4200010 ;  /* 0x0420001000257882 */ /* 0x000fe20000000000 */
[----:B------:R-:W-:Y:S02]  /*34b0*/  USHF.R.S32.HI UR40, URZ, 0x1f, UR5 ;  /* 0x0000001fff287899 */ /* 0x000fe40008011405 */
[----:B------:R-:W-:-:S02]  /*34c0*/  UISETP.GE.AND UP4, UPT, UR7, 0x1, UPT ;  /* 0x000000010700788c */ /* 0x000fc4000bf86270 */
[----:B------:R-:W-:Y:S02]  /*34d0*/  ULEA.HI UR40, UR40, UR5, URZ, 0x7 ;  /* 0x0000000528287291 */ /* 0x000fe4000f8f38ff */
[----:B------:R-:W-:Y:S02]  /*34e0*/  USHF.R.U32.HI UR5, URZ, 0x4, UR4 ;  /* 0x00000004ff057899 */ /* 0x000fe40008011604 */
[----:B------:R-:W-:Y:S02]  /*34f0*/  USHF.R.S32.HI UR40, URZ, 0x7, UR40 ;  /* 0x00000007ff287899 */ /* 0x000fe40008011428 */
[----:B------:R-:W-:Y:S02]  /*3500*/  USHF.R.U32.HI UR4, URZ, 0x4, UR6 ;  /* 0x00000004ff047899 */ /* 0x000fe40008011606 */
[----:B------:R-:W-:Y:S02]  /*3510*/  UISETP.LT.AND UP0, UPT, UR40, 0x1, UPT ;  /* 0x000000012800788c */ /* 0x000fe4000bf01270 */
[----:B------:R-:W-:-:S02]  /*3520*/  ULOP3.LUT UR5, UR5, 0x3fff, URZ, 0xc0, !UPT ;  /* 0x00003fff05057892 */ /* 0x000fc4000f8ec0ff */
[----:B------:R-:W-:Y:S02]  /*3530*/  ULOP3.LUT UR4, UR4, 0x3fff, URZ, 0xc0, !UPT ;  /* 0x00003fff04047892 */ /* 0x000fe4000f8ec0ff */
[----:B------:R-:W-:Y:S02]  /*3540*/  USEL UR41, UR40, 0x1, !UP0 ;  /* 0x0000000128297887 */ /* 0x000fe4000c000000 */
[----:B------:R-:W-:Y:S02]  /*3550*/  ULOP3.LUT UR28, UR5, 0x10000, URZ, 0xfc, !UPT ;  /* 0x00010000051c7892 */ /* 0x000fe4000f8efcff */
[----:B------:R-:W-:Y:S02]  /*3560*/  ULOP3.LUT UR29, UR4, 0x10000, URZ, 0xfc, !UPT ;  /* 0x00010000041d7892 */ /* 0x000fe4000f8efcff */
[----:B------:R-:W-:Y:S01]  /*3570*/  UIADD3 UR41, UPT, UPT, -UR41, URZ, URZ ;  /* 0x000000ff29297290 */ /* 0x000fe2000fffe1ff */
[----:B------:R-:W-:Y:S01]  /*3580*/  UMOV UR34, 0x0 ;  /* 0x0000000000227882 */ /* 0x000fe20000000000 */
[----:B------:R-:W-:Y:S01]  /*3590*/  UMOV UR35, 0x4200010 ;  /* 0x0420001000237882 */ /* 0x000fe20000000000 */
[----:B------:R-:W-:Y:S01]  /*35a0*/  UMOV UR32, 0x0 ;  /* 0x0000000000207882 */ /* 0x000fe20000000000 */
[----:B------:R-:W-:Y:S01]  /*35b0*/  UMOV UR33, 0x4200010 ;  /* 0x0420001000217882 */ /* 0x000fe20000000000 */
[----:B--2---:R-:W-:-:S15]  /*35c0*/  R2UR UR42, R0 ;  /* 0x00000000002a72ca */ /* 0x004fde00000e0000 */
.L_x_71:
[----:B------:R-:W-:Y:S02]  /*35d0*/  LEA R0, R10, UR26, 0x3 ;  /* 0x0000001a0a007c11 */ /* 0x000fe4000f8e18ff */
[----:B------:R-:W-:Y:S02]  /*35e0*/  SHF.L.U32 R5, R9, 0x1f, RZ ;  /* 0x0000001f09057819 */ /* 0x000fe400000006ff */
[----:B------:R-:W-:Y:S01]  /*35f0*/  PLOP3.LUT P0, PT, PT, PT, UP4, 0x80, 0x8 ;  /* 0x000000000008781c */ /* 0x000fe20003f0f048 */
[----:B------:R-:W-:Y:S01]  /*3600*/  VIADD R3, R0, 0xc0 ;  /* 0x000000c000037836 */ /* 0x000fe20000000000 */
[----:B-1----:R-:W1:Y:S02]  /*3610*/  SYNCS.PHASECHK.TRANS64.TRYWAIT P1, [R0+URZ+0xb0], R5 ;  /* 0x0000b005000075a7 */ /* 0x002e6400080211ff */
[----:B-1-3--:R-:W-:Y:S09]  /*3620*/  @!P1 BRA `(.L_x_65) ;  /* 0x0000004800b49947 */ /* 0x00aff20003800000 */
.L_x_140:
[----:B------:R-:W-:Y:S01]  /*3630*/  LEA R4, R10, UR26, 0x4 ;  /* 0x0000001a0a047c11 */ /* 0x000fe2000f8e20ff */
[----:B------:R-:W-:Y:S01]  /*3640*/  @UP4 ULEA UR4, UR24, UR26, 0x3 ;  /* 0x0000001a18044291 */ /* 0x000fe2000f8e18ff */
[----:B------:R-:W-:Y:S01]  /*3650*/  PLOP3.LUT P2, PT, PT, PT, PT, 0x80, 0x8 ;  /* 0x000000000008781c */ /* 0x000fe20003f4f070 */
[----:B------:R-:W-:Y:S01]  /*3660*/  ULEA UR31, UR30, UR26, 0x3 ;  /* 0x0000001a1e1f7291 */ /* 0x000fe2000f8e18ff */
[----:B------:R-:W-:Y:S02]  /*3670*/  PRMT R3, RZ, 0x654, R3 ;  /* 0x00000654ff037816 */ /* 0x000fe40000000003 */
[----:B-1----:R-:W1:Y:S01]  /*3680*/  LDS.128 R4, [R4+0x140] ;  /* 0x0001400004047984 */ /* 0x002e620000000c00 */
[----:B------:R-:W-:Y:S02]  /*3690*/  @P0 SHF.L.U32 R2, R8, 0x1f, RZ ;  /* 0x0000001f08020819 */ /* 0x000fe400000006ff */
[----:B------:R-:W-:Y:S01]  /*36a0*/  SHF.L.U32 R0, R11, 0x1f, RZ ;  /* 0x0000001f0b007819 */ /* 0x000fe200000006ff */
[----:B------:R-:W-:Y:S01]  /*36b0*/  @!PT LDS RZ, [RZ] ;  /* 0x00000000fffff984 */ /* 0x000fe20000000800 */
[----:B------:R-:W-:Y:S01]  /*36c0*/  @!PT LDS RZ, [RZ] ;  /* 0x00000000fffff984 */ /* 0x000fe20000000800 */
[----:B------:R-:W-:Y:S01]  /*36d0*/  @!PT LDS RZ, [RZ] ;  /* 0x00000000fffff984 */ /* 0x000fe20000000800 */
[----:B------:R-:W-:Y:S01]  /*36e0*/  @!PT LDS RZ, [RZ] ;  /* 0x00000000fffff984 */ /* 0x000fe20000000800 */
[----:B------:R2:W-:Y:S06]  /*36f0*/  MEMBAR.ALL.CTA ;  /* 0x0000000000007992 */ /* 0x0005ec0000008000 */
[----:B--2---:R-:W2:Y:S02]  /*3700*/  FENCE.VIEW.ASYNC.S ;  /* 0x00000000000073c6 */ /* 0x004ea40000000000 */
[----:B--2---:R2:W-:Y:S01]  /*3710*/  SYNCS.ARRIVE.TRANS64.RED.A1T0 RZ, [R3+URZ], RZ ;  /* 0x000000ff03ff79a7 */ /* 0x0045e200081004ff */
[----:B------:R2:W3:Y:S01]  /*3720*/  @P0 SYNCS.PHASECHK.TRANS64.TRYWAIT P2, [UR4], R2 ;  /* 0x00000002ff0005a7 */ /* 0x0004e20008041104 */
[----:B------:R-:W-:Y:S01]  /*3730*/  ULEA.HI UR4, UR30, UR30, URZ, 0x1 ;  /* 0x0000001e1e047291 */ /* 0x000fe2000f8f08ff */
[----:B-1----:R-:W-:-:S03]  /*3740*/  LOP3.LUT P1, RZ, R6, 0x1, RZ, 0xc0, !PT ;  /* 0x0000000106ff7812 */ /* 0x002fc6000782c0ff */
[----:B------:R-:W-:Y:S02]  /*3750*/  USHF.L.U32 UR11, UR4, 0x6, URZ ;  /* 0x00000006040b7899 */ /* 0x000fe400080006ff */
[----:B------:R-:W-:Y:S02]  /*3760*/  ULOP3.LUT UR4, UR4, 0xffe, URZ, 0xc0, !UPT ;  /* 0x00000ffe04047892 */ /* 0x000fe4000f8ec0ff */
[----:B------:R-:W-:Y:S02]  /*3770*/  ULOP3.LUT UR11, UR11, 0xffffff80, URZ, 0xc0, !UPT ;  /* 0xffffff800b0b7892 */ /* 0x000fe4000f8ec0ff */
[----:B------:R-:W-:Y:S02]  /*3780*/  UIADD3 UR4, UPT, UPT, -UR4, UR30, URZ ;  /* 0x0000001e04047290 */ /* 0x000fe4000fffe1ff */
[----:B------:R-:W-:Y:S01]  /*3790*/  UIADD3 UR11, UPT, UPT, UR42, UR11, URZ ;  /* 0x0000000b2a0b7290 */ /* 0x000fe2000fffe0ff */
[----:B------:R-:W1:Y:S03]  /*37a0*/  SYNCS.PHASECHK.TRANS64.TRYWAIT P0, [UR31+0xf0], R0 ;  /* 0x0000f000ff0075a7 */ /* 0x000e66000800111f */
[----:B------:R-:W-:Y:S01]  /*37b0*/  ULEA UR11, UR4, UR11, 0x14 ;  /* 0x0000000b040b7291 */ /* 0x000fe2000f8ea0ff */
[----:B-123--:R-:W-:Y:S11]  /*37c0*/  @!P0 BRA `(.L_x_66) ;  /* 0x0000004800608947 */ /* 0x00eff60003800000 */
.L_x_142:
[----:B------:R-:W-:Y:S01]  /*37d0*/  IADD3 R10, PT, PT, R10, 0x1, RZ ;  /* 0x000000010a0a7810 */ /* 0x000fe20007ffe0ff */
[----:B------:R-:W-:Y:S06]  /*37e0*/  BRA.U !UP4, `(.L_x_67) ;  /* 0x000000010cc07547 */ /* 0x000fec000b800000 */
[----:B------:R-:W-:Y:S01]  /*37f0*/  UPLOP3.LUT UP2, UPT, UPT, UPT, UPT, 0x40, 0x4 ;  /* 0x000000000004789c */ /* 0x000fe20003f4e870 */
[----:B------:R-:W-:Y:S01]  /*3800*/  UMOV UR23, UR41 ;  /* 0x0000002900177c82 */ /* 0x000fe20008000000 */
[----:B------:R-:W-:Y:S01]  /*3810*/  UMOV UR22, UR40 ;  /* 0x0000002800167c82 */ /* 0x000fe20008000000 */
[----:B------:R-:W-:-:S08]  /*3820*/  UMOV UR10, UR24 ;  /* 0x00000018000a7c82 */ /* 0x000fd00008000000 */
.L_x_70:
[----:B------:R-:W-:Y:S02]  /*3830*/  UIADD3 UR23, UPT, UPT, UR23, 0x1, URZ ;  /* 0x0000000117177890 */ /* 0x000fe4000fffe0ff */
[----:B--2---:R-:W-:Y:S02]  /*3840*/  ULEA UR5, UR10, UR26, 0x3 ;  /* 0x0000001a0a057291 */ /* 0x004fe4000f8e18ff */
[----:B------:R-:W-:Y:S01]  /*3850*/  UISETP.NE.AND UP3, UPT, UR23, URZ, UPT ;  /* 0x000000ff1700728c */ /* 0x000fe2000bf65270 */
[----:B---3--:R-:W-:Y:S10]  /*3860*/  @P2 BRA `(.L_x_68) ;  /* 0x00000000000c2947 */ /* 0x008ff40003800000 */
[----:B-1----:R-:W-:Y:S04]  /*3870*/  SHF.L.U32 R3, R8, 0x1f, RZ ;  /* 0x0000001f08037819 */ /* 0x002fe800000006ff */
[----:B------:R-:W1:Y:S02]  /*3880*/  SYNCS.PHASECHK.TRANS64.TRYWAIT P0, [UR5], R3 ;  /* 0x00000003ff0075a7 */ /* 0x000e640008001105 */
[----:B-1----:R-:W-:Y:S05]  /*3890*/  @!P0 BRA `(.L_x_69) ;  /* 0x0000004800448947 */ /* 0x002fea0003800000 */
.L_x_68:
[----:B------:R-:W-:Y:S01]  /*38a0*/  UISETP.NE.AND UP0, UPT, UR22, 0x1, UPT ;  /* 0x000000011600788c */ /* 0x000fe2000bf05270 */
[----:B------:R-:W-:Y:S01]  /*38b0*/  PLOP3.LUT P2, PT, PT, PT, PT, 0x80, 0x8 ;  /* 0x000000000008781c */ /* 0x000fe20003f4f070 */
[----:B------:R-:W-:Y:S02]  /*38c0*/  UIADD3 UR4, UPT, UPT, UR10, 0x1, URZ ;  /* 0x000000010a047890 */ /* 0x000fe4000fffe0ff */
[----:B------:R-:W-:Y:S02]  /*38d0*/  UIADD3 UR25, UPT, UPT, UR5, 0x40, URZ ;  /* 0x0000004005197890 */ /* 0x000fe4000fffe0ff */
[----:B------:R-:W-:Y:S01]  /*38e0*/  UISETP.NE.AND UP1, UPT, UR4, 0x8, UPT ;  /* 0x000000080400788c */ /* 0x000fe2000bf25270 */
[----:B------:R-:W-:Y:S01]  /*38f0*/  PLOP3.LUT P0, PT, PT, PT, UP0, 0x80, 0x8 ;  /* 0x000000000008781c */ /* 0x000fe20003f0f008 */
[----:B------:R-:W-:Y:S02]  /*3900*/  UIADD3 UR22, UPT, UPT, UR22, -0x1, URZ ;  /* 0xffffffff16167890 */ /* 0x000fe4000fffe0ff */
[----:B------:R-:W-:Y:S02]  /*3910*/  USEL UR6, URZ, 0x1, UP1 ;  /* 0x00000001ff067887 */ /* 0x000fe40008800000 */
[----:B------:R-:W-:Y:S01]  /*3920*/  USEL UR24, UR4, URZ, UP1 ;  /* 0x000000ff04187287 */ /* 0x000fe20008800000 */
[----:B------:R-:W-:Y:S01]  /*3930*/  UMOV UR7, 0x40004040 ;  /* 0x4000404000077882 */ /* 0x000fe20000000000 */
[----:B------:R-:W-:Y:S02]  /*3940*/  UMOV UR5, 0x40004040 ;  /* 0x4000404000057882 */ /* 0x000fe40000000000 */
[----:B------:R-:W-:Y:S01]  /*3950*/  @UP0 ULEA UR4, UR24, UR26, 0x3 ;  /* 0x0000001a18040291 */ /* 0x000fe2000f8e18ff */
[----:B------:R-:W-:Y:S01]  /*3960*/  LOP3.LUT R8, R8, UR6, RZ, 0x3c, !PT ;  /* 0x0000000608087c12 */ /* 0x000fe2000f8e3cff */
[----:B------:R-:W-:Y:S01]  /*3970*/  ULEA UR6, UR10, UR29, 0xa ;  /* 0x0000001d0a067291 */ /* 0x000fe2000f8e50ff */
[----:B------:R-:W-:Y:S02]  /*3980*/  UMOV UR21, 0x40004040 ;  /* 0x4000404000157882 */ /* 0x000fe40000000000 */
[----:B-1----:R-:W-:Y:S01]  /*3990*/  @P0 SHF.L.U32 R0, R8, 0x1f, RZ ;  /* 0x0000001f08000819 */ /* 0x002fe200000006ff */
[----:B------:R-:W-:Y:S02]  /*39a0*/  UIADD3 UR20, UPT, UPT, UR6, 0x2, URZ ;  /* 0x0000000206147890 */ /* 0x000fe4000fffe0ff */
[----:B------:R-:W-:Y:S01]  /*39b0*/  UIADD3 UR16, UPT, UPT, UR6, 0x4, URZ ;  /* 0x0000000406107890 */ /* 0x000fe2000fffe0ff */
[----:B------:R2:W3:Y:S01]  /*39c0*/  @P0 SYNCS.PHASECHK.TRANS64.TRYWAIT P2, [UR4], R0 ;  /* 0x00000000ff0005a7 */ /* 0x0004e20008041104 */
[----:B------:R-:W-:Y:S02]  /*39d0*/  ULEA UR4, UR10, UR28, 0x9 ;  /* 0x0000001c0a047291 */ /* 0x000fe4000f8e48ff */
[----:B------:R-:W-:Y:S02]  /*39e0*/  UIADD3 UR12, UPT, UPT, UR6, 0x6, URZ ;  /* 0x00000006060c7890 */ /* 0x000fe4000fffe0ff */
[----:B------:R-:W-:Y:S02]  /*39f0*/  UIADD3 UR18, UPT, UPT, UR4, 0x2, URZ ;  /* 0x0000000204127890 */ /* 0x000fe4000fffe0ff */
[----:B------:R-:W-:Y:S02]  /*3a00*/  UIADD3 UR14, UPT, UPT, UR4, 0x4, URZ ;  /* 0x00000004040e7890 */ /* 0x000fe4000fffe0ff */
[----:B------:R-:W-:Y:S01]  /*3a10*/  UIADD3 UR8, UPT, UPT, UR4, 0x6, URZ ;  /* 0x0000000604087890 */ /* 0x000fe2000fffe0ff */
[----:B------:R2:W-:Y:S01]  /*3a20*/  UTCQMMA gdesc[UR4], gdesc[UR6], tmem[UR11], tmem[UR38], idesc[UR39], UP2 ;  /* 0x00ff2606040075ea */ /* 0x0005e2000900030b */
[----:B------:R-:W-:Y:S01]  /*3a30*/  UPLOP3.LUT UP2, UPT, UPT, UPT, UPT, 0x80, 0x8 ;  /* 0x000000000008789c */ /* 0x000fe20003f4f070 */
[----:B------:R-:W-:Y:S01]  /*3a40*/  UMOV UR19, 0x40004040 ;  /* 0x4000404000137882 */ /* 0x000fe20000000000 */
[----:B------:R-:W-:Y:S01]  /*3a50*/  UMOV UR17, 0x40004040 ;  /* 0x4000404000117882 */ /* 0x000fe20000000000 */
[----:B------:R2:W-:Y:S01]  /*3a60*/  UTCQMMA gdesc[UR18], gdesc[UR20], tmem[UR11], tmem[UR36], idesc[UR37], UPT ;  /* 0x00ff2414120075ea */ /* 0x0005e2000b80030b */
[----:B------:R-:W-:Y:S01]  /*3a70*/  UMOV UR15, 0x40004040 ;  /* 0x40004040000f7882 */ /* 0x000fe20000000000 */
[----:B------:R-:W-:Y:S01]  /*3a80*/  UMOV UR13, 0x40004040 ;  /* 0x40004040000d7882 */ /* 0x000fe20000000000 */
[----:B------:R-:W-:Y:S01]  /*3a90*/  UMOV UR9, 0x40004040 ;  /* 0x4000404000097882 */ /* 0x000fe20000000000 */
[----:B------:R2:W-:Y:S01]  /*3aa0*/  UTCQMMA gdesc[UR14], gdesc[UR16], tmem[UR11], tmem[UR34], idesc[UR35], UPT ;  /* 0x00ff22100e0075ea */ /* 0x0005e2000b80030b */
[----:B------:R2:W-:Y:S01]  /*3ab0*/  UTCQMMA gdesc[UR8], gdesc[UR12], tmem[UR11], tmem[UR32], idesc[UR33], UPT ;  /* 0x00ff200c080075ea */ /* 0x0005e2000b80030b */
[----:B------:R2:W-:Y:S01]  /*3ac0*/  UTCBAR.MULTICAST [UR25], URZ, UR27 ;  /* 0x000000ff190073e9 */ /* 0x0005e2000800081b */
[----:B------:R-:W-:Y:S01]  /*3ad0*/  UMOV UR10, UR24 ;  /* 0x00000018000a7c82 */ /* 0x000fe20008000000 */
[----:B------:R-:W-:Y:S05]  /*3ae0*/  BRA.U UP3, `(.L_x_70) ;  /* 0xfffffffd03507547 */ /* 0x000fea000b83ffff */
.L_x_67:
[----:B--2---:R-:W-:Y:S01]  /*3af0*/  UIADD3 UR4, UPT, UPT, UR30, 0x1, URZ ;  /* 0x000000011e047890 */ /* 0x004fe2000fffe0ff */
[C---:B------:R-:W-:Y:S01]  /*3b00*/  ISETP.NE.AND P0, PT, R10.reuse, 0x2, PT ;  /* 0x000000020a00780c */ /* 0x040fe20003f05270 */
[----:B------:R-:W-:Y:S02]  /*3b10*/  UIADD3 UR5, UPT, UPT, UR31, 0xd0, URZ ;  /* 0x000000d01f057890 */ /* 0x000fe4000fffe0ff */
[----:B------:R-:W-:Y:S01]  /*3b20*/  UISETP.NE.AND UP0, UPT, UR4, 0x4, UPT ;  /* 0x000000040400788c */ /* 0x000fe2000bf05270 */
[----:B-1----:R-:W-:Y:S02]  /*3b30*/  SEL R0, RZ, 0x1, P0 ;  /* 0x00000001ff007807 */ /* 0x002fe40000000000 */
[----:B------:R-:W-:Y:S01]  /*3b40*/  SEL R10, R10, RZ, P0 ;  /* 0x000000ff0a0a7207 */ /* 0x000fe20000000000 */
[----:B------:R-:W-:Y:S01]  /*3b50*/  USEL UR6, URZ, 0x1, UP0 ;  /* 0x00000001ff067887 */ /* 0x000fe20008000000 */
[----:B------:R-:W-:Y:S01]  /*3b60*/  LOP3.LUT R9, R9, R0, RZ, 0x3c, !PT ;  /* 0x0000000009097212 */ /* 0x000fe200078e3cff */
[----:B------:R-:W-:Y:S01]  /*3b70*/  USEL UR30, UR4, URZ, UP0 ;  /* 0x000000ff041e7287 */ /* 0x000fe20008000000 */
[----:B------:R1:W-:Y:S03]  /*3b80*/  UTCBAR [UR5], URZ ;  /* 0x000000ff050073e9 */ /* 0x0003e600080000ff */
[----:B------:R-:W-:Y:S01]  /*3b90*/  LOP3.LUT R11, R11, UR6, RZ, 0x3c, !PT ;  /* 0x000000060b0b7c12 */ /* 0x000fe2000f8e3cff */
[----:B------:R-:W-:Y:S07]  /*3ba0*/  @P1 BRA `(.L_x_71) ;  /* 0xfffffff800881947 */ /* 0x000fee000383ffff */
[----:B------:R-:W2:Y:S01]  /*3bb0*/  S2UR UR8, SR_CgaCtaId ;  /* 0x00000000000879c3 */ /* 0x000ea20000008800 */
[----:B------:R-:W-:Y:S01]  /*3bc0*/  ELECT P0, URZ, PT ;  /* 0x0000000000ff782f */ /* 0x000fe20003800000 */
[----:B------:R-:W-:Y:S01]  /*3bd0*/  IMAD.MOV.U32 R0, RZ, RZ, 0x1 ;  /* 0x00000001ff007424 */ /* 0x000fe200078e00ff */
[----:B------:R-:W-:Y:S01]  /*3be0*/  UIADD3 UR26, UPT, UPT, UR26, 0xf0, URZ ;  /* 0x000000f01a1a7890 */ /* 0x000fe2000fffe0ff */
[----:B------:R-:W-:Y:S01]  /*3bf0*/  SHF.L.U32 R3, R11, 0x1f, RZ ;  /* 0x0000001f0b037819 */ /* 0x000fe200000006ff */
[----:B------:R-:W-:-:S03]  /*3c00*/  UMOV UR4, 0x40 ;  /* 0x0000004000047882 */ /* 0x000fc60000000000 */
[----:B------:R-:W-:Y:S01]  /*3c10*/  UVIRTCOUNT.DEALLOC.SMPOOL 0x80 ;  /* 0x000000800000784c */ /* 0x000fe20000000000 */
[----:B--2---:R-:W-:Y:S02]  /*3c20*/  ULEA UR8, UR8, UR4, 0x18 ;  /* 0x0000000408087291 */ /* 0x004fe4000f8ec0ff */
[----:B------:R-:W-:-:S07]  /*3c30*/  ULEA UR4, UR30, UR26, 0x3 ;  /* 0x0000001a1e047291 */ /* 0x000fce000f8e18ff */
[----:B------:R2:W-:Y:S02]  /*3c40*/  @P0 STS.U8 [UR8+0x1c], R0 ;  /* 0x00001c00ff000988 */ /* 0x0005e40008000008 */
[----:B------:R-:W4:Y:S02]  /*3c50*/  SYNCS.PHASECHK.TRANS64.TRYWAIT P0, [UR4], R3 ;  /* 0x00000003ff0075a7 */ /* 0x000f240008001104 */
[----:B--2-4-:R-:W-:Y:S05]  /*3c60*/  @!P0 BRA `(.L_x_72) ;  /* 0x0000004400688947 */ /* 0x014fea0003800000 */
.L_x_145:
[----:B------:R-:W-:-:S04]  /*3c70*/  UIADD3 UR4, UPT, UPT, UR30, 0x1, URZ ;  /* 0x000000011e047890 */ /* 0x000fc8000fffe0ff */
[----:B------:R-:W-:-:S04]  /*3c80*/  UISETP.NE.AND UP0, UPT, UR4, 0x4, UPT ;  /* 0x000000040400788c */ /* 0x000fc8000bf05270 */
[----:B------:R-:W-:Y:S02]  /*3c90*/  USEL UR6, URZ, 0x1, UP0 ;  /* 0x00000001ff067887 */ /* 0x000fe40008000000 */
[----:B------:R-:W-:-:S04]  /*3ca0*/  USEL UR4, UR4, URZ, UP0 ;  /* 0x000000ff04047287 */ /* 0x000fc80008000000 */
[----:B-1----:R-:W-:Y:S01]  /*3cb0*/  ULEA UR5, UR4, UR26, 0x3 ;  /* 0x0000001a04057291 */ /* 0x002fe2000f8e18ff */
[----:B------:R-:W-:-:S04]  /*3cc0*/  LOP3.LUT R2, R11, UR6, RZ, 0x3c, !PT ;  /* 0x000000060b027c12 */ /* 0x000fc8000f8e3cff */
[----:B--2---:R-:W-:-:S04]  /*3cd0*/  SHF.L.U32 R3, R2, 0x1f, RZ ;  /* 0x0000001f02037819 */ /* 0x004fc800000006ff */
[----:B------:R-:W1:Y:S02]  /*3ce0*/  SYNCS.PHASECHK.TRANS64.TRYWAIT P0, [UR5], R3 ;  /* 0x00000003ff0075a7 */ /* 0x000e640008001105 */
[----:B-1----:R-:W-:Y:S05]  /*3cf0*/  @!P0 BRA `(.L_x_73) ;  /* 0x00000044005c8947 */ /* 0x002fea0003800000 */
.L_x_147:
        /* <DEDUP_REMOVED lines=9> */
.L_x_149:
[----:B------:R-:W-:-:S04]  /*3d90*/  UIADD3 UR4, UPT, UPT, UR4, 0x1, URZ ;  /* 0x0000000104047890 */ /* 0x000fc8000fffe0ff */
[----:B------:R-:W-:-:S04]  /*3da0*/  UISETP.NE.AND UP0, UPT, UR4, 0x4, UPT ;  /* 0x000000040400788c */ /* 0x000fc8000bf05270 */
[----:B------:R-:W-:Y:S02]  /*3db0*/  USEL UR5, URZ, 0x1, UP0 ;  /* 0x00000001ff057887 */ /* 0x000fe40008000000 */
[----:B------:R-:W-:-:S04]  /*3dc0*/  USEL UR4, UR4, URZ, UP0 ;  /* 0x000000ff04047287 */ /* 0x000fc80008000000 */
[----:B------:R-:W-:Y:S01]  /*3dd0*/  ULEA UR4, UR4, UR26, 0x3 ;  /* 0x0000001a04047291 */ /* 0x000fe2000f8e18ff */
[----:B-1----:R-:W-:-:S04]  /*3de0*/  LOP3.LUT R3, R2, UR5, RZ, 0x3c, !PT ;  /* 0x0000000502037c12 */ /* 0x002fc8000f8e3cff */
[----:B------:R-:W-:-:S04]  /*3df0*/  SHF.L.U32 R3, R3, 0x1f, RZ ;  /* 0x0000001f03037819 */ /* 0x000fc800000006ff */
[----:B------:R-:W1:Y:S02]  /*3e00*/  SYNCS.PHASECHK.TRANS64.TRYWAIT P0, [UR4], R3 ;  /* 0x00000003ff0075a7 */ /* 0x000e640008001104 */
[----:B-1----:R-:W-:Y:S05]  /*3e10*/  @!P0 BRA `(.L_x_75) ;  /* 0x0000004400448947 */ /* 0x002fea0003800000 */
.L_x_151:
[----:B------:R-:W-:Y:S01]  /*3e20*/  NOP ;  /* 0x0000000000007918 */ /* 0x000fe20000000000 */
[----:B-1----:R-:W1:Y:S01]  /*3e30*/  LDS R0, [UR8+0x14] ;  /* 0x00001408ff007984 */ /* 0x002e620008000800 */
[----:B------:R-:W-:Y:S01]  /*3e40*/  ULOP3.LUT UR4, UR42, 0xffff, URZ, 0xc0, !UPT ;  /* 0x0000ffff2a047892 */ /* 0x000fe2000f8ec0ff */
[----:B------:R-:W-:Y:S01]  /*3e50*/  UMOV UR5, 0xffff ;  /* 0x0000ffff00057882 */ /* 0x000fe20000000000 */
[----:B------:R-:W-:Y:S02]  /*3e60*/  UMOV UR6, 0x1 ;  /* 0x0000000100067882 */ /* 0x000fe40000000000 */
[----:B------:R-:W-:-:S04]  /*3e70*/  USHF.R.U32.HI UR4, URZ, 0x5, UR4 ;  /* 0x00000005ff047899 */ /* 0x000fc80008011604 */
[----:B------:R-:W-:Y:S02]  /*3e80*/  USHF.L.U32 UR5, UR5, UR4, URZ ;  /* 0x0000000405057299 */ /* 0x000fe400080006ff */
[----:B------:R-:W-:-:S04]  /*3e90*/  USHF.L.U32 UR4, UR6, UR4, URZ ;  /* 0x0000000406047299 */ /* 0x000fc800080006ff */
[----:B-1----:R-:W-:-:S04]  /*3ea0*/  LOP3.LUT R0, R0, UR5, RZ, 0xc0, !PT ;  /* 0x0000000500007c12 */ /* 0x002fc8000f8ec0ff */
[----:B------:R-:W-:-:S13]  /*3eb0*/  ISETP.NE.AND P0, PT, R0, UR5, PT ;  /* 0x0000000500007c0c */ /* 0x000fda000bf05270 */
[----:B------:R-:W-:Y:S05]  /*3ec0*/  @P0 BRA `(.L_x_76) ;  /* 0x0000000000580947 */ /* 0x000fea0003800000 */
[----:B------:R-:W1:Y:S02]  /*3ed0*/  LDS R0, [UR8+0x18] ;  /* 0x00001808ff007984 */ /* 0x000e640008000800 */
[----:B-1----:R-:W-:-:S04]  /*3ee0*/  LOP3.LUT R0, R0, UR4, RZ, 0xc0, !PT ;  /* 0x0000000400007c12 */ /* 0x002fc8000f8ec0ff */
[----:B------:R-:W-:-:S13]  /*3ef0*/  ISETP.NE.AND P0, PT, R0, UR4, PT ;  /* 0x0000000400007c0c */ /* 0x000fda000bf05270 */
[----:B------:R-:W-:Y:S05]  /*3f00*/  @P0 BRA `(.L_x_77) ;  /* 0x00000000003c0947 */ /* 0x000fea0003800000 */
[----:B------:R-:W1:Y:S01]  /*3f10*/  S2R R2, SR_LANEID ;  /* 0x0000000000027919 */ /* 0x000e620000000000 */
[----:B------:R-:W-:Y:S01]  /*3f20*/  ULOP3.LUT UR5, URZ, UR5, URZ, 0x33, !UPT ;  /* 0x00000005ff057292 */ /* 0x000fe2000f8e33ff */
[----:B------:R-:W-:Y:S01]  /*3f30*/  LOP3.LUT R4, RZ, UR4, RZ, 0x33, !PT ;  /* 0x00000004ff047c12 */ /* 0x000fe2000f8e33ff */
[----:B------:R-:W-:Y:S02]  /*3f40*/  VOTEU.ANY UR4, UPT, PT ;  /* 0x0000000000047886 */ /* 0x000fe400038e0100 */
[----:B------:R-:W-:Y:S01]  /*3f50*/  UFLO.U32 UR4, UR4 ;  /* 0x00000004000472bd */ /* 0x000fe200080e0000 */
[----:B------:R-:W2:Y:S01]  /*3f60*/  REDUX UR6, R4 ;  /* 0x00000000040673c4 */ /* 0x000ea20000000000 */
[----:B------:R-:W-:-:S06]  /*3f70*/  IMAD.U32 R0, RZ, RZ, UR5 ;  /* 0x00000005ff007e24 */ /* 0x000fcc000f8e00ff */
[----:B------:R4:W-:Y:S01]  /*3f80*/  UTCATOMSWS.AND URZ, UR5 ;  /* 0x0000000500ff79e3 */ /* 0x0009e20008000000 */
[----:B------:R-:W3:Y:S01]  /*3f90*/  REDUX UR7, R0 ;  /* 0x00000000000773c4 */ /* 0x000ee20000000000 */
[----:B-1----:R-:W-:Y:S01]  /*3fa0*/  ISETP.EQ.U32.AND P0, PT, R2, UR4, PT ;  /* 0x0000000402007c0c */ /* 0x002fe2000bf02070 */
[----:B--2---:R-:W-:Y:S01]  /*3fb0*/  IMAD.U32 R2, RZ, RZ, UR6 ;  /* 0x00000006ff027e24 */ /* 0x004fe2000f8e00ff */
[----:B---3--:R-:W-:-:S11]  /*3fc0*/  MOV R3, UR7 ;  /* 0x0000000700037c02 */ /* 0x008fd60008000f00 */
[----:B------:R4:W-:Y:S04]  /*3fd0*/  @P0 ATOMS.AND RZ, [UR8+0x14], R3 ;  /* 0x00001403ffff098c */ /* 0x0009e8000a800008 */
[----:B------:R4:W-:Y:S01]  /*3fe0*/  @P0 ATOMS.AND RZ, [UR8+0x18], R2 ;  /* 0x00001802ffff098c */ /* 0x0009e2000a800008 */
[----:B------:R-:W-:Y:S05]  /*3ff0*/  BRA `(.L_x_78) ;  /* 0x0000000000147947 */ /* 0x000fea0003800000 */
.L_x_77:
[----:B------:R-:W-:Y:S02]  /*4000*/  MOV R2, 0x4020 ;  /* 0x0000402000027802 */ /* 0x000fe40000000f00 */
[----:B---3-5:R-:W-:Y:S05]  /*4010*/  CALL.REL.NOINC `($__internal_0_$__cuda_sm10x_tcgen05_guardrail_trap_col_being_dealloced_not_returned_by_alloc) ;  /* 0x0000004400a07944 */ /* 0x028fea0003c00000 */
[----:B------:R-:W-:Y:S05]  /*4020*/  BRA `(.L_x_78) ;  /* 0x0000000000087947 */ /* 0x000fea0003800000 */
.L_x_76:
[----:B------:R-:W-:Y:S02]  /*4030*/  MOV R2, 0x4050 ;  /* 0x0000405000027802 */ /* 0x000fe40000000f00 */
[----:B---3-5:R-:W-:Y:S05]  /*4040*/  CALL.REL.NOINC `($__internal_2_$__cuda_sm10x_tcgen05_guardrail_trap_unallocated_columns_being_dealloced) ;  /* 0x0000004400ac7944 */ /* 0x028fea0003c00000 */
.L_x_78:
[----:B------:R-:W-:Y:S01]  /*4050*/  NOP ;  /* 0x0000000000007918 */ /* 0x000fe20000000000 */
[----:B----4-:R-:W-:Y:S05]  /*4060*/  EXIT ;  /* 0x000000000000794d */ /* 0x010fea0003800000 */
.L_x_60:
[----:B------:R-:W-:-:S09]  /*4070*/  UISETP.NE.OR UP0, UPT, UR18, 0x3, !UP3 ;  /* 0x000000031200788c */ /* 0x000fd2000df05670 */
[----:B------:R-:W-:Y:S05]  /*4080*/  BRA.U UP0, `(.L_x_79) ;  /* 0x0000000d00ac7547 */ /* 0x000fea000b800000 */
[----:B------:R-:W2:Y:S01]  /*4090*/  LDCU.64 UR4, c[0x0][0x888] ;  /* 0x00011100ff0477ac */ /* 0x000ea20008000a00 */
[----:B------:R-:W3:Y:S01]  /*40a0*/  S2UR UR10, SR_CgaCtaId ;  /* 0x00000000000a79c3 */ /* 0x000ee20000008800 */
[----:B------:R-:W-:Y:S02]  /*40b0*/  HFMA2 R9, -RZ, RZ, 0, 0 ;  /* 0x00000000ff097431 */ /* 0x000fe400000001ff */
[----:B------:R-:W-:Y:S01]  /*40c0*/  IMAD.MOV.U32 R11, RZ, RZ, 0x1 ;  /* 0x00000001ff0b7424 */ /* 0x000fe200078e00ff */
[----:B------:R-:W4:Y:S01]  /*40d0*/  LDCU UR31, c[0x0][0x370] ;  /* 0x00006e00ff1f77ac */ /* 0x000f220008000800 */
[----:B------:R-:W-:Y:S01]  /*40e0*/  IMAD.MOV.U32 R10, RZ, RZ, RZ ;  /* 0x000000ffff0a7224 */ /* 0x000fe200078e00ff */
[----:B------:R-:W-:Y:S01]  /*40f0*/  MOV R3, 0x1000 ;  /* 0x0000100000037802 */ /* 0x000fe20000000f00 */
[----:B------:R-:W4:Y:S01]  /*4100*/  LDCU.128 UR32, c[0x0][0xb10] ;  /* 0x00016200ff2077ac */ /* 0x000f220008000c00 */
[----:B------:R-:W1:Y:S01]  /*4110*/  LDC.64 R12, c[0x0][0x348] ;  /* 0x0000d200ff0c7b82 */ /* 0x000e620000000a00 */
[----:B------:R-:W3:Y:S01]  /*4120*/  LDCU UR27, c[0x0][0x374] ;  /* 0x00006e80ff1b77ac */ /* 0x000ee20008000800 */
[----:B------:R-:W3:Y:S01]  /*4130*/  LDCU.64 UR28, c[0x0][0x890] ;  /* 0x00011200ff1c77ac */ /* 0x000ee20008000a00 */
[----:B------:R-:W3:Y:S01]  /*4140*/  LDCU UR15, c[0x0][0xb0c] ;  /* 0x00016180ff0f77ac */ /* 0x000ee20008000800 */
[----:B--2---:R-:W-:Y:S01]  /*4150*/  UISETP.NE.U32.AND UP0, UPT, UR4, URZ, UPT ;  /* 0x000000ff0400728c */ /* 0x004fe2000bf05070 */
[----:B------:R-:W2:Y:S01]  /*4160*/  LDCU UR43, c[0x0][0xb20] ;  /* 0x00016400ff2b77ac */ /* 0x000ea20008000800 */
[----:B------:R-:W2:Y:S01]  /*4170*/  LDCU UR4, c[0x0][0xb30] ;  /* 0x00016600ff0477ac */ /* 0x000ea20008000800 */
[----:B------:R-:W-:Y:S01]  /*4180*/  UMOV UR21, 0x400 ;  /* 0x0000040000157882 */ /* 0x000fe20000000000 */
[----:B----4-:R-:W-:-:S02]  /*4190*/  UIMAD.WIDE.U32 UR6, UR31, UR32, URZ ;  /* 0x000000201f0672a5 */ /* 0x010fc4000f8e00ff */
[----:B---3--:R-:W-:Y:S02]  /*41a0*/  UIMAD.WIDE.U32 UR8, UR27, UR35, URZ ;  /* 0x000000231b0872a5 */ /* 0x008fe4000f8e00ff */
[----:B------:R-:W-:Y:S02]  /*41b0*/  ULEA UR21, UR10, UR21, 0x18 ;  /* 0x000000150a157291 */ /* 0x000fe4000f8ec0ff */
[----:B------:R-:W-:Y:S02]  /*41c0*/  UISETP.NE.U32.AND UP6, UPT, UR28, URZ, UPT ;  /* 0x000000ff1c00728c */ /* 0x000fe4000bfc5070 */
[----:B------:R-:W-:Y:S02]  /*41d0*/  UIADD3 UR38, UPT, UPT, UR21, 0x88, URZ ;  /* 0x0000008815267890 */ /* 0x000fe4000fffe0ff */
[----:B------:R-:W-:Y:S02]  /*41e0*/  UIADD3 UR17, UPT, UPT, UR21, 0x80, URZ ;  /* 0x0000008015117890 */ /* 0x000fe4000fffe0ff */
[----:B------:R-:W-:-:S02]  /*41f0*/  UISETP.NE.AND.EX UP5, UPT, UR5, URZ, UPT, UP0 ;  /* 0x000000ff0500728c */ /* 0x000fc4000bfa5300 */
[----:B------:R-:W-:Y:S01]  /*4200*/  UISETP.NE.AND UP0, UPT, UR42, 0x1, UPT ;  /* 0x000000012a00788c */ /* 0x000fe2000bf05270 */
[----:B------:R-:W-:Y:S01]  /*4210*/  UMOV UR41, UR7 ;  /* 0x0000000700297c82 */ /* 0x000fe20008000000 */
[----:B------:R-:W-:Y:S01]  /*4220*/  UMOV UR40, UR9 ;  /* 0x0000000900287c82 */ /* 0x000fe20008000000 */
[----:B------:R-:W-:Y:S02]  /*4230*/  USEL UR37, URZ, 0x1, UP4 ;  /* 0x00000001ff257887 */ /* 0x000fe4000a000000 */
[----:B------:R-:W-:Y:S02]  /*4240*/  UISETP.NE.AND UP0, UPT, UR15, 0x1, UPT ;  /* 0x000000010f00788c */ /* 0x000fe4000bf05270 */
[----:B------:R-:W-:Y:S02]  /*4250*/  UPLOP3.LUT UP4, UPT, UPT, UPT, UPT, 0x40, 0x4 ;  /* 0x000000000004789c */ /* 0x000fe40003f8e870 */
[----:B------:R-:W-:Y:S01]  /*4260*/  UISETP.GE.AND UP2, UPT, UR42, 0x1, UPT ;  /* 0x000000012a00788c */ /* 0x000fe2000bf46270 */
[----:B------:R-:W3:Y:S01]  /*4270*/  LDCU.64 UR22, c[0x0][0xb28] ;  /* 0x00016500ff1677ac */ /* 0x000ee20008000a00 */
[----:B------:R-:W-:-:S02]  /*4280*/  UISETP.NE.AND.EX UP6, UPT, UR29, URZ, UPT, UP6 ;  /* 0x000000ff1d00728c */ /* 0x000fc4000bfc5360 */
[----:B------:R-:W-:Y:S02]  /*4290*/  UPRMT UR38, UR10, 0x654, UR38 ;  /* 0x000006540a267896 */ /* 0x000fe40008000026 */
[----:B------:R-:W-:Y:S02]  /*42a0*/  UPRMT UR39, UR10, 0x654, UR17 ;  /* 0x000006540a277896 */ /* 0x000fe40008000011 */
[----:B------:R-:W-:Y:S02]  /*42b0*/  USHF.R.U32.HI UR41, URZ, UR33, UR41 ;  /* 0x00000021ff297299 */ /* 0x000fe40008011629 */
[----:B--2---:R-:W-:Y:S02]  /*42c0*/  USHF.R.U32.HI UR40, URZ, UR43, UR40 ;  /* 0x0000002bff287299 */ /* 0x004fe40008011628 */
[----:B------:R-:W-:Y:S02]  /*42d0*/  UISETP.NE.AND UP0, UPT, UR34, 0x1, UPT ;  /* 0x000000012200788c */ /* 0x000fe4000bf05270 */
[----:B-1----:R-:W-:-:S11]  /*42e0*/  UISETP.NE.AND UP3, UPT, UR4, 0x1, UPT ;  /* 0x000000010400788c */ /* 0x002fd6000bf65270 */
.L_x_88:
[C---:B------:R-:W-:Y:S02]  /*42f0*/  LEA R8, R10.reuse, UR21, 0x3 ;  /* 0x000000150a087c11 */ /* 0x040fe4000f8e18ff */
[----:B------:R-:W-:Y:S02]  /*4300*/  SHF.L.U32 R5, R9, 0x1f, RZ ;  /* 0x0000001f09057819 */ /* 0x000fe400000006ff */
[----:B------:R-:W-:Y:S02]  /*4310*/  LEA R6, R10, UR21, 0x4 ;  /* 0x000000150a067c11 */ /* 0x000fe4000f8e20ff */
[----:B-1----:R-:W1:Y:S02]  /*4320*/  SYNCS.PHASECHK.TRANS64.TRYWAIT P0, [R8+URZ+0xb0], R5 ;  /* 0x0000b005080075a7 */ /* 0x002e6400080011ff */
[----:B-1----:R-:W-:Y:S05]  /*4330*/  @!P0 BRA `(.L_x_80) ;  /* 0x0000004000148947 */ /* 0x002fea0003800000 */
.L_x_152:
[----:B-1----:R-:W1:Y:S01]  /*4340*/  LDS.128 R4, [R6+0x140] ;  /* 0x0001400006047984 */ /* 0x002e620000000c00 */
[----:B------:R-:W-:Y:S01]  /*4350*/  UISETP.GE.AND UP0, UPT, UR42, 0x1, UPT ;  /* 0x000000012a00788c */ /* 0x000fe2000bf06270 */
[----:B------:R-:W-:Y:S01]  /*4360*/  @!PT LDS RZ, [RZ] ;  /* 0x00000000fffff984 */ /* 0x000fe20000000800 */
[----:B------:R-:W-:Y:S01]  /*4370*/  @!PT LDS RZ, [RZ] ;  /* 0x00000000fffff984 */ /* 0x000fe20000000800 */
[----:B------:R-:W-:Y:S01]  /*4380*/  @!PT LDS RZ, [RZ] ;  /* 0x00000000fffff984 */ /* 0x000fe20000000800 */
[----:B------:R-:W-:Y:S01]  /*4390*/  @!PT LDS RZ, [RZ] ;  /* 0x00000000fffff984 */ /* 0x000fe20000000800 */
[----:B------:R2:W-:Y:S06]  /*43a0*/  MEMBAR.ALL.CTA ;  /* 0x0000000000007992 */ /* 0x0005ec0000008000 */
[----:B--2---:R-:W2:Y:S01]  /*43b0*/  FENCE.VIEW.ASYNC.S ;  /* 0x00000000000073c6 */ /* 0x004ea20000000000 */
[----:B-1----:R-:W-:Y:S11]  /*43c0*/  LOP3.LUT P0, RZ, R6, 0x1, RZ, 0xc0, !PT ;  /* 0x0000000106ff7812 */ /* 0x002ff6000780c0ff */
[----:B------:R-:W-:Y:S02]  /*43d0*/  @!UPT UIADD3 URZ, UPT, UPT, URZ, URZ, URZ ;  /* 0x000000fffffff290 */ /* 0x000fe4000fffe0ff */
[----:B--2---:R-:W-:Y:S01]  /*43e0*/  VOTEU.ANY UP2, P0 ;  /* 0x0000000000ff7886 */ /* 0x004fe20000040100 */
[----:B------:R-:W-:Y:S11]  /*43f0*/  PLOP3.LUT P0, PT, PT, PT, UP2, 0x80, 0x8 ;  /* 0x000000000008781c */ /* 0x000ff60003f0f028 */
[----:B------:R-:W-:Y:S02]  /*4400*/  @!UPT UIADD3 URZ, UPT, UPT, URZ, URZ, URZ ;  /* 0x000000fffffff290 */ /* 0x000fe4000fffe0ff */
[----:B------:R-:W-:Y:S02]  /*4410*/  @P0 SHF.R.U32.HI R0, RZ, 0x10, R5 ;  /* 0x00000010ff000819 */ /* 0x000fe40000011605 */
[----:B------:R-:W-:Y:S02]  /*4420*/  @P0 MOV R2, R4 ;  /* 0x0000000400020202 */ /* 0x000fe40000000f00 */
[----:B------:R-:W-:Y:S01]  /*4430*/  @P0 R2UR UR4, R0 ;  /* 0x00000000000402ca */ /* 0x000fe200000e0000 */
[----:B------:R-:W-:Y:S01]  /*4440*/  VIADD R0, R8, 0xc0 ;  /* 0x000000c008007836 */ /* 0x000fe20000000000 */
[----:B------:R-:W-:Y:S02]  /*4450*/  @P0 LOP3.LUT R4, R5, 0xffff, RZ, 0xc0, !PT ;  /* 0x0000ffff05040812 */ /* 0x000fe400078ec0ff */
[----:B------:R-:W-:Y:S02]  /*4460*/  @P0 R2UR UR6, R2 ;  /* 0x00000000020602ca */ /* 0x000fe400000e0000 */
[----:B------:R-:W-:Y:S02]  /*4470*/  PRMT R0, RZ, 0x654, R0 ;  /* 0x00000654ff007816 */ /* 0x000fe40000000000 */
[----:B------:R-:W-:Y:S02]  /*4480*/  @P0 R2UR UR5, R4 ;  /* 0x00000000040502ca */ /* 0x000fe400000e0000 */
[----:B------:R1:W-:Y:S03]  /*4490*/  SYNCS.ARRIVE.TRANS64.RED.A1T0 RZ, [R0+URZ], RZ ;  /* 0x000000ff00ff79a7 */ /* 0x0003e600081004ff */
[----:B------:R-:W-:Y:S04]  /*44a0*/  @UP2 UMOV UR26, UR4 ;  /* 0x00000004001a2c82 */ /* 0x000fe80008000000 */
[----:B------:R-:W-:Y:S04]  /*44b0*/  @UP2 UMOV UR14, UR6 ;  /* 0x00000006000e2c82 */ /* 0x000fe80008000000 */
[----:B------:R-:W-:Y:S01]  /*44c0*/  @UP2 UMOV UR13, UR5 ;  /* 0x00000005000d2c82 */ /* 0x000fe20008000000 */
[----:B------:R-:W-:Y:S05]  /*44d0*/  BRA.U !UP0, `(.L_x_81) ;  /* 0x0000000108c07547 */ /* 0x000fea000b800000 */
[----:B------:R-:W-:Y:S02]  /*44e0*/  UIMAD.WIDE.U32 UR8, UR13, UR35, URZ ;  /* 0x000000230d0872a5 */ /* 0x000fe4000f8e00ff */
[----:B------:R-:W-:Y:S02]  /*44f0*/  UP2UR UR12, UPR, URZ, 0x4 ;  /* 0x00000004ff0c7883 */ /* 0x000fe40008000000 */
[----:B------:R-:W-:Y:S02]  /*4500*/  UISETP.NE.AND UP2, UPT, UR34, 0x1, UPT ;  /* 0x000000012200788c */ /* 0x000fe4000bf45270 */
[----:B------:R-:W-:Y:S02]  /*4510*/  UIMAD.WIDE.U32 UR10, UR14, UR32, URZ ;  /* 0x000000200e0a72a5 */ /* 0x000fe4000f8e00ff */
[----:B------:R-:W-:Y:S02]  /*4520*/  USEL UR4, UR27, UR40, !UP2 ;  /* 0x000000281b047287 */ /* 0x000fe4000d000000 */
[----:B------:R-:W-:Y:S02]  /*4530*/  UISETP.NE.AND UP0, UPT, UR15, 0x1, UPT ;  /* 0x000000010f00788c */ /* 0x000fe4000bf05270 */
[----:B------:R-:W-:Y:S02]  /*4540*/  UP2UR UR16, UPR, URZ, 0x2 ;  /* 0x00000002ff107883 */ /* 0x000fe40008000000 */
[----:B------:R-:W-:Y:S02]  /*4550*/  UISETP.NE.AND UP1, UPT, UR42, 0x1, UPT ;  /* 0x000000012a00788c */ /* 0x000fe4000bf25270 */
[----:B---3--:R-:W-:Y:S02]  /*4560*/  UIMAD.WIDE.U32 UR18, UR4, UR22, URZ ;  /* 0x00000016041272a5 */ /* 0x008fe4000f8e00ff */
[----:B------:R-:W-:Y:S01]  /*4570*/  USEL UR7, UR31, UR41, !UP0 ;  /* 0x000000291f077287 */ /* 0x000fe2000c000000 */
[----:B------:R-:W-:Y:S02]  /*4580*/  UMOV UR5, UR9 ;  /* 0x0000000900057c82 */ /* 0x000fe40008000000 */
[----:B------:R-:W-:Y:S02]  /*4590*/  USHF.R.U32.HI UR6, URZ, UR43, UR5 ;  /* 0x0000002bff067299 */ /* 0x000fe40008011605 */
[----:B------:R-:W-:Y:S02]  /*45a0*/  UIMAD.WIDE.U32 UR24, UR7, UR22, URZ ;  /* 0x00000016071872a5 */ /* 0x000fe4000f8e00ff */
[----:B------:R-:W-:Y:S02]  /*45b0*/  USEL UR6, UR13, UR6, !UP2 ;  /* 0x000000060d067287 */ /* 0x000fe4000d000000 */
[----:B------:R-:W-:Y:S01]  /*45c0*/  UISETP.NE.AND UP2, UPT, UR12, URZ, UPT ;  /* 0x000000ff0c00728c */ /* 0x000fe2000bf45270 */
[----:B------:R-:W-:Y:S01]  /*45d0*/  UMOV UR5, UR11 ;  /* 0x0000000b00057c82 */ /* 0x000fe20008000000 */
[----:B------:R-:W-:Y:S02]  /*45e0*/  UIMAD.WIDE.U32 UR10, UR6, UR22, URZ ;  /* 0x00000016060a72a5 */ /* 0x000fe4000f8e00ff */
[----:B------:R-:W-:Y:S03]  /*45f0*/  USHF.R.U32.HI UR8, URZ, UR33, UR5 ;  /* 0x00000021ff087299 */ /* 0x000fe60008011605 */
[----:B------:R-:W-:Y:S02]  /*4600*/  UMOV UR5, UR19 ;  /* 0x0000001300057c82 */ /* 0x000fe40008000000 */
[----:B------:R-:W-:Y:S03]  /*4610*/  @UP1 USHF.R.U32.HI UR4, URZ, UR23, UR5 ;  /* 0x00000017ff041299 */ /* 0x000fe60008011605 */
[----:B------:R-:W-:Y:S01]  /*4620*/  UMOV UR5, UR25 ;  /* 0x0000001900057c82 */ /* 0x000fe20008000000 */
[----:B------:R-:W-:Y:S02]  /*4630*/  UIMAD UR4, UR42, UR4, URZ ;  /* 0x000000042a0472a4 */ /* 0x000fe4000f8e02ff */
[----:B------:R-:W-:Y:S02]  /*4640*/  @UP1 USHF.R.U32.HI UR7, URZ, UR23, UR5 ;  /* 0x00000017ff071299 */ /* 0x000fe40008011605 */
[----:B------:R-:W-:Y:S02]  /*4650*/  USEL UR5, UR14, UR8, !UP0 ;  /* 0x000000080e057287 */ /* 0x000fe4000c000000 */
[----:B------:R-:W-:Y:S02]  /*4660*/  UIMAD UR8, UR42, UR7, URZ ;  /* 0x000000072a0872a4 */ /* 0x000fe4000f8e02ff */
[----:B------:R-:W-:Y:S03]  /*4670*/  UISETP.GE.AND UP0, UPT, UR6, UR4, UPT ;  /* 0x000000040600728c */ /* 0x000fe6000bf06270 */
[----:B------:R-:W-:Y:S01]  /*4680*/  UMOV UR4, UR11 ;  /* 0x0000000b00047c82 */ /* 0x000fe20008000000 */
[----:B------:R-:W-:Y:S02]  /*4690*/  UISETP.GE.OR UP0, UPT, UR5, UR8, UP0 ;  /* 0x000000080500728c */ /* 0x000fe40008706670 */
[----:B------:R-:W-:Y:S02]  /*46a0*/  USHF.R.U32.HI UR4, URZ, UR23, UR4 ;  /* 0x00000017ff047299 */ /* 0x000fe40008011604 */
[----:B------:R-:W-:Y:S02]  /*46b0*/  UIMAD.WIDE.U32 UR8, UR5, UR22, URZ ;  /* 0x00000016050872a5 */ /* 0x000fe4000f8e00ff */
[----:B------:R-:W-:Y:S04]  /*46c0*/  USEL UR10, UR6, UR4, !UP1 ;  /* 0x00000004060a7287 */ /* 0x000fe8000c800000 */
[----:B------:R-:W-:Y:S01]  /*46d0*/  UIADD3 UR11, UPT, UPT, -UR10, URZ, URZ ;  /* 0x000000ff0a0b7290 */ /* 0x000fe2000fffe1ff */
[----:B------:R-:W-:Y:S02]  /*46e0*/  @!UP0 UMOV UR4, UR9 ;  /* 0x0000000900048c82 */ /* 0x000fe40008000000 */
[----:B------:R-:W-:Y:S02]  /*46f0*/  @!UP0 USHF.R.U32.HI UR4, URZ, UR23, UR4 ;  /* 0x00000017ff048299 */ /* 0x000fe40008011604 */
[----:B------:R-:W-:Y:S02]  /*4700*/  UIMAD UR8, UR42, UR11, UR6 ;  /* 0x0000000b2a0872a4 */ /* 0x000fe4000f8e0206 */
[----:B------:R-:W-:Y:S02]  /*4710*/  @!UP0 USEL UR4, UR5, UR4, !UP1 ;  /* 0x0000000405048287 */ /* 0x000fe4000c800000 */
[----:B------:R-:W-:Y:S02]  /*4720*/  UISETP.NE.AND UP1, UPT, UR16, URZ, UPT ;  /* 0x000000ff1000728c */ /* 0x000fe4000bf25270 */
[----:B------:R-:W-:Y:S02]  /*4730*/  @!UP0 UIMAD UR8, UR7, UR8, UR4 ;  /* 0x00000008070882a4 */ /* 0x000fe4000f8e0204 */
[----:B------:R-:W-:Y:S02]  /*4740*/  @!UP0 UIADD3 UR9, UPT, UPT, UR10, -UR4, URZ ;  /* 0x800000040a098290 */ /* 0x000fe4000fffe0ff */
[----:B------:R-:W-:Y:S02]  /*4750*/  UIADD3 UR4, UPT, UPT, -UR5, URZ, URZ ;  /* 0x000000ff05047290 */ /* 0x000fe4000fffe1ff */
[----:B------:R-:W-:Y:S02]  /*4760*/  UIADD3 UR7, UPT, UPT, -UR6, URZ, URZ ;  /* 0x000000ff06077290 */ /* 0x000fe4000fffe1ff */
[----:B------:R-:W-:Y:S02]  /*4770*/  @!UP0 UIMAD UR6, UR9, UR42, UR5 ;  /* 0x0000002a090682a4 */ /* 0x000fe4000f8e0205 */
[----:B------:R-:W-:Y:S02]  /*4780*/  UIMAD UR14, UR15, UR4, UR14 ;  /* 0x000000040f0e72a4 */ /* 0x000fe4000f8e020e */
[----:B------:R-:W-:Y:S01]  /*4790*/  UIMAD UR13, UR34, UR7, UR13 ;  /* 0x00000007220d72a4 */ /* 0x000fe2000f8e020d */
[----:B------:R-:W-:Y:S02]  /*47a0*/  @!UP0 UMOV UR5, UR8 ;  /* 0x0000000800058c82 */ /* 0x000fe40008000000 */
[----:B------:R-:W-:Y:S02]  /*47b0*/  UIMAD UR14, UR5, UR15, UR14 ;  /* 0x0000000f050e72a4 */ /* 0x000fe4000f8e020e */
[----:B------:R-:W-:Y:S11]  /*47c0*/  UIMAD UR13, UR6, UR34, UR13 ;  /* 0x00000022060d72a4 */ /* 0x000ff6000f8e020d */
[----:B------:R-:W-:Y:S01]  /*47d0*/  @!UPT UIADD3 URZ, UPT, UPT, URZ, URZ, URZ ;  /* 0x000000fffffff290 */ /* 0x000fe2000fffe0ff */
.L_x_81:
[----:B------:R-:W2:Y:S01]  /*47e0*/  @!UP3 LDCU.128 UR8, c[0x0][0xb10] ;  /* 0x00016200ff08b7ac */ /* 0x000ea20008000c00 */
[----:B------:R-:W-:Y:S02]  /*47f0*/  ISETP.NE.U32.AND P0, PT, RZ, UR28, PT ;  /* 0x0000001cff007c0c */ /* 0x000fe4000bf05070 */
[----:B------:R-:W-:Y:S02]  /*4800*/  SHF.L.U32 R4, R11, 0x1f, RZ ;  /* 0x0000001f0b047819 */ /* 0x000fe400000006ff */
[----:B------:R-:W-:Y:S01]  /*4810*/  ISETP.NE.AND.EX P0, PT, RZ, UR29, PT, P0 ;  /* 0x0000001dff007c0c */ /* 0x000fe2000bf05300 */
[----:B------:R-:W4:Y:S01]  /*4820*/  @!UP3 LDCU UR5, c[0x0][0xb0c] ;  /* 0x00016180ff05b7ac */ /* 0x000f220008000800 */
[----:B------:R-:W-:Y:S02]  /*4830*/  USHF.L.U32 UR19, UR20, 0x6, URZ ;  /* 0x0000000614137899 */ /* 0x000fe400080006ff */
[----:B------:R-:W-:Y:S02]  /*4840*/  USHF.L.U32 UR18, UR30, 0x7, URZ ;  /* 0x000000071e127899 */ /* 0x000fe400080006ff */
[----:B--2---:R-:W-:Y:S07]  /*4850*/  UIMAD.WIDE.U32 UR6, UR14, UR8, URZ ;  /* 0x000000080e0672a5 */ /* 0x004fee000f8e00ff */
[----:B------:R-:W-:Y:S01]  /*4860*/  @!UP3 UMOV UR4, UR7 ;  /* 0x000000070004bc82 */ /* 0x000fe20008000000 */
[----:B----4-:R-:W-:Y:S02]  /*4870*/  @!UP3 UISETP.NE.AND UP0, UPT, UR5, 0x1, UPT ;  /* 0x000000010500b88c */ /* 0x010fe4000bf05270 */
[----:B------:R-:W-:Y:S02]  /*4880*/  @!UP3 USHF.R.U32.HI UR4, URZ, UR9, UR4 ;  /* 0x00000009ff04b299 */ /* 0x000fe40008011604 */
[----:B------:R-:W-:Y:S02]  /*4890*/  UIMAD.WIDE.U32 UR6, UR13, UR11, URZ ;  /* 0x0000000b0d0672a5 */ /* 0x000fe4000f8e00ff */
[----:B------:R-:W-:Y:S02]  /*48a0*/  @!UP3 USEL UR8, UR14, UR4, !UP0 ;  /* 0x000000040e08b287 */ /* 0x000fe4000c000000 */
[----:B------:R-:W-:Y:S03]  /*48b0*/  @!UP3 UISETP.NE.AND UP0, UPT, UR10, 0x1, UPT ;  /* 0x000000010a00b88c */ /* 0x000fe6000bf05270 */
[----:B------:R-:W-:Y:S02]  /*48c0*/  @!UP3 UMOV UR6, UR7 ;  /* 0x000000070006bc82 */ /* 0x000fe40008000000 */
[----:B------:R-:W2:Y:S02]  /*48d0*/  @!UP3 LDCU UR4, c[0x0][0xb20] ;  /* 0x00016400ff04b7ac */ /* 0x000ea40008000800 */
[----:B--2---:R-:W-:Y:S04]  /*48e0*/  @!UP3 USHF.R.U32.HI UR6, URZ, UR4, UR6 ;  /* 0x00000004ff06b299 */ /* 0x004fe80008011606 */
[----:B------:R-:W-:Y:S04]  /*48f0*/  @!UP3 USEL UR6, UR13, UR6, !UP0 ;  /* 0x000000060d06b287 */ /* 0x000fe8000c000000 */
[----:B------:R-:W-:Y:S02]  /*4900*/  @!UP3 UIADD3 UR4, UPT, UPT, -UR8, UR6, URZ ;  /* 0x000000060804b290 */ /* 0x000fe4000fffe1ff */
[----:B------:R-:W-:Y:S02]  /*4910*/  @!UP3 UIADD3 UR6, UPT, UPT, UR8, -UR6, URZ ;  /* 0x800000060806b290 */ /* 0x000fe4000fffe0ff */
[----:B------:R-:W-:Y:S02]  /*4920*/  @!UP3 UIMAD UR14, UR4, UR5, UR14 ;  /* 0x00000005040eb2a4 */ /* 0x000fe4000f8e020e */
[----:B------:R-:W-:Y:S01]  /*4930*/  @!UP3 UIMAD UR13, UR6, UR10, UR13 ;  /* 0x0000000a060db2a4 */ /* 0x000fe2000f8e020d */
[----:B------:R-:W-:Y:S11]  /*4940*/  BRA.U UP4, `(.L_x_82) ;  /* 0x0000000104107547 */ /* 0x000ff6000b800000 */
[----:B-1----:R-:W-:Y:S04]  /*4950*/  MOV R0, UR37 ;  /* 0x0000002500007c02 */ /* 0x002fe80008000f00 */
[----:B------:R-:W-:Y:S04]  /*4960*/  SHF.L.U32 R5, R0, 0x1f, RZ ;  /* 0x0000001f00057819 */ /* 0x000fe800000006ff */
[----:B------:R-:W1:Y:S02]  /*4970*/  SYNCS.PHASECHK.TRANS64.TRYWAIT P1, [UR21+0xa8], R5 ;  /* 0x0000a805ff0075a7 */ /* 0x000e640008021115 */
[----:B-1----:R-:W-:Y:S05]  /*4980*/  @!P1 BRA `(.L_x_83) ;  /* 0x0000003800949947 */ /* 0x002fea0003800000 */
.L_x_82:
[----:B------:R-:W-:Y:S05]  /*4990*/  BRA.U !UP6, `(.L_x_84) ;  /* 0x000000010e387547 */ /* 0x000fea000b800000 */
[----:B------:R-:W-:Y:S01]  /*49a0*/  UPLOP3.LUT UP1, UPT, UPT, UPT, UP5, 0x80, 0x8 ;  /* 0x000000000008789c */ /* 0x000fe20003f2f050 */
[----:B-1----:R-:W-:Y:S01]  /*49b0*/  HFMA2 R0, -RZ, RZ, 0, 5.9604644775390625e-08 ;  /* 0x00000001ff007431 */ /* 0x002fe200000001ff */
[----:B------:R-:W1:Y:S01]  /*49c0*/  LDCU.64 UR8, c[0x0][0x358] ;  /* 0x00006b00ff0877ac */ /* 0x000e620008000a00 */
[----:B------:R-:W-:Y:S03]  /*49d0*/  IMAD.MOV.U32 R84, RZ, RZ, 0x1 ;  /* 0x00000001ff547424 */ /* 0x000fe600078e00ff */
[----:B------:R-:W-:Y:S05]  /*49e0*/  PLOP3.LUT P1, PT, PT, PT, UP1, 0x80, 0x8 ;  /* 0x000000000008781c */ /* 0x000fea0003f2f018 */
[----:B------:R-:W2:Y:S01]  /*49f0*/  @UP1 LDCU.64 UR4, c[0x0][0x888] ;  /* 0x00011100ff0417ac */ /* 0x000ea20008000a00 */
[----:B------:R-:W-:Y:S07]  /*4a00*/  @UP1 UIMAD UR6, UR36, UR28, URZ ;  /* 0x0000001c240612a4 */ /* 0x000fee000f8e02ff */
[----:B------:R-:W-:Y:S01]  /*4a10*/  @!P1 PRMT R84, R0, 0x7610, R84 ;  /* 0x0000761000549816 */ /* 0x000fe20000000054 */
[----:B--2---:R-:W-:Y:S06]  /*4a20*/  @UP1 UIMAD.WIDE UR4, UR6, 0x4, UR4 ;  /* 0x00000004060418a5 */ /* 0x004fec000f8e0204 */
[----:B------:R-:W-:Y:S01]  /*4a30*/  IMAD.U32 R6, RZ, RZ, UR4 ;  /* 0x00000004ff067e24 */ /* 0x000fe2000f8e00ff */
[----:B------:R-:W-:Y:S04]  /*4a40*/  MOV R7, UR5 ;  /* 0x0000000500077c02 */ /* 0x000fe80008000f00 */
[----:B------:R-:W2:Y:S01]  /*4a50*/  @!UP1 LDCU UR4, c[0x0][0x880] ;  /* 0x00011000ff0497ac */ /* 0x000ea20008000800 */
[----:B-1---5:R4:W5:Y:S02]  /*4a60*/  @P1 LDG.E R41, desc[UR8][R6.64] ;  /* 0x0000000806291981 */ /* 0x022964000c1e1900 */
[----:B--2-4-:R-:W-:Y:S07]  /*4a70*/  @!P1 IMAD.U32 R41, RZ, RZ, UR4 ;  /* 0x00000004ff299e24 */ /* 0x014fee000f8e00ff */
.L_x_84:
[----:B-----5:R-:W-:Y:S01]  /*4a80*/  @!P0 FSETP.EQ.AND P2, PT, R41, RZ, PT ;  /* 0x000000ff2900820b */ /* 0x020fe20003f42000 */
[----:B------:R-:W-:Y:S01]  /*4a90*/  @!UPT UIADD3 URZ, UPT, UPT, URZ, URZ, URZ ;  /* 0x000000fffffff290 */ /* 0x000fe2000fffe0ff */
[----:B------:R-:W-:Y:S11]  /*4aa0*/  @!P0 BRA `(.L_x_85) ;  /* 0x0000000000148947 */ /* 0x000ff60003800000 */
[----:B------:R-:W-:Y:S02]  /*4ab0*/  LOP3.LUT P0, RZ, R84, 0xff, RZ, 0xc0, !PT ;  /* 0x000000ff54ff7812 */ /* 0x000fe4000780c0ff */
[----:B------:R-:W-:Y:S04]  /*4ac0*/  PLOP3.LUT P2, PT, PT, PT, UP1, 0x80, 0x8 ;  /* 0x000000000008781c */ /* 0x000fe80003f4f018 */
[----:B------:R-:W-:Y:S07]  /*4ad0*/  PLOP3.LUT P2, PT, P2, PT, PT, 0x8, 0x80 ;  /* 0x000000000080781c */ /* 0x000fee000174e170 */
[----:B------:R-:W-:Y:S11]  /*4ae0*/  @P0 FSETP.EQ.AND P2, PT, R41, RZ, PT ;  /* 0x000000ff2900020b */ /* 0x000ff60003f42000 */
[----:B------:R-:W-:Y:S02]  /*4af0*/  @!UPT UIADD3 URZ, UPT, UPT, URZ, URZ, URZ ;  /* 0x000000fffffff290 */ /* 0x000fe4000fffe0ff */
.L_x_85:
[----:B------:R-:W2:Y:S01]  /*4b00*/  SYNCS.PHASECHK.TRANS64.TRYWAIT P0, [UR21+0x90], R4 ;  /* 0x00009004ff0075a7 */ /* 0x000ea20008001115 */
[----:B------:R-:W-:Y:S04]  /*4b10*/  ELECT P1, URZ, PT ;  /* 0x0000000000ff782f */ /* 0x000fe80003820000 */
[----:B------:R-:W-:Y:S01]  /*4b20*/  PLOP3.LUT P1, PT, P2, P1, PT, 0xf2, 0x2f ;  /* 0x00000000002f781c */ /* 0x000fe20001723e72 */
[----:B------:R-:W-:Y:S01]  /*4b30*/  @!UPT UIADD3 URZ, UPT, UPT, URZ, URZ, URZ ;  /* 0x000000fffffff290 */ /* 0x000fe2000fffe0ff */
[----:B--2---:R-:W-:Y:S11]  /*4b40*/  @!P0 BRA `(.L_x_86) ;  /* 0x00000038003c8947 */ /* 0x004ff60003800000 */
.L_x_155:
[----:B------:R-:W-:Y:S01]  /*4b50*/  @!P1 IADD3 R2, P0, PT, R12, 0x580, RZ ;  /* 0x000005800c029810 */ /* 0x000fe20007f1e0ff */
[----:B------:R-:W-:Y:S01]  /*4b60*/  VOTEU.ALL UP0, P1 ;  /* 0x0000000000ff7886 */ /* 0x000fe20000800000 */
[----:B------:R-:W-:Y:S01]  /*4b70*/  UMOV UR6, 0x0 ;  /* 0x0000000000067882 */ /* 0x000fe20000000000 */
[----:B------:R-:W-:Y:S01]  /*4b80*/  UMOV UR7, 0x10000000 ;  /* 0x1000000000077882 */ /* 0x000fe20000000000 */
[----:B------:R-:W-:Y:S01]  /*4b90*/  @!P1 R2UR UR5, R2 ;  /* 0x00000000020592ca */ /* 0x000fe200000e0000 */
[----:B-1----:R-:W-:Y:S01]  /*4ba0*/  @!P1 IMAD.X R0, RZ, RZ, R13, P0 ;  /* 0x000000ffff009224 */ /* 0x002fe200000e060d */
[----:B------:R-:W-:Y:S01]  /*4bb0*/  @!UP0 UIADD3 UR16, UPT, UPT, UR21, 0x200, URZ ;  /* 0x0000020015108890 */ /* 0x000fe2000fffe0ff */
[----:B------:R-:W-:Y:S01]  /*4bc0*/  VIADD R10, R10, 0x1 ;  /* 0x000000010a0a7836 */ /* 0x000fe20000000000 */
[----:B------:R-:W-:Y:S01]  /*4bd0*/  VOTEU.ALL UP0, P1 ;  /* 0x0000000000ff7886 */ /* 0x000fe20000800000 */
[----:B------:R-:W-:Y:S01]  /*4be0*/  UMOV UR20, UR36 ;  /* 0x0000002400147c82 */ /* 0x000fe20008000000 */
[----:B------:R-:W-:Y:S01]  /*4bf0*/  @!P1 R2UR UR4, R0 ;  /* 0x00000000000492ca */ /* 0x000fe200000e0000 */
[----:B------:R-:W-:Y:S06]  /*4c00*/  @!P1 IMAD.MOV.U32 R0, RZ, RZ, 0x1000 ;  /* 0x00001000ff009424 */ /* 0x000fec00078e00ff */
[----:B------:R-:W-:Y:S06]  /*4c10*/  IMAD.U32 R6, RZ, RZ, UR5 ;  /* 0x00000005ff067e24 */ /* 0x000fec000f8e00ff */
[----:B------:R-:W-:Y:S01]  /*4c20*/  IMAD.U32 R7, RZ, RZ, UR4 ;  /* 0x00000004ff077e24 */ /* 0x000fe2000f8e00ff */
[----:B------:R-:W-:Y:S04]  /*4c30*/  @!P1 R2UR UR4, R6 ;  /* 0x00000000060492ca */ /* 0x000fe800000e0000 */
[----:B------:R-:W-:Y:S11]  /*4c40*/  @!P1 R2UR UR5, R7 ;  /* 0x00000000070592ca */ /* 0x000ff600000e0000 */
[----:B------:R-:W-:Y:S02]  /*4c50*/  @!UPT UIADD3 URZ, UPT, UPT, URZ, URZ, URZ ;  /* 0x000000fffffff290 */ /* 0x000fe4000fffe0ff */
[----:B------:R1:W-:Y:S01]  /*4c60*/  @!UP0 UTMALDG.3D [UR16], [UR4], desc[UR6] ;  /* 0x00000610040085b4 */ /* 0x0003e20008011000 */
[----:B------:R1:W-:Y:S01]  /*4c70*/  @!P1 SYNCS.ARRIVE.TRANS64.RED.A0TR RZ, [UR21+0x80], R0 ;  /* 0x00008000ffff99a7 */ /* 0x0003e20008300415 */
[----:B------:R-:W-:Y:S01]  /*4c80*/  SYNCS.ARRIVE.TRANS64.RED.A1T0 RZ, [UR39], RZ ;  /* 0x000000ffffff79a7 */ /* 0x000fe20008100427 */
[----:B------:R-:W2:Y:S02]  /*4c90*/  SYNCS.PHASECHK.TRANS64.TRYWAIT P0, [UR21+0x98], R4 ;  /* 0x00009804ff0075a7 */ /* 0x000ea40008001115 */
[----:B-12---:R-:W-:Y:S05]  /*4ca0*/  @!P0 BRA `(.L_x_87) ;  /* 0x0000003400fc8947 */ /* 0x006fea0003800000 */
.L_x_157:
[----:B------:R-:W-:Y:S01]  /*4cb0*/  @!P1 IADD3 R2, P0, PT, R12, 0x580, RZ ;  /* 0x000005800c029810 */ /* 0x000fe20007f1e0ff */
[----:B------:R-:W-:Y:S01]  /*4cc0*/  VOTEU.ALL UP0, P1 ;  /* 0x0000000000ff7886 */ /* 0x000fe20000800000 */
[----:B------:R-:W-:Y:S01]  /*4cd0*/  UMOV UR6, 0x0 ;  /* 0x0000000000067882 */ /* 0x000fe20000000000 */
[----:B------:R-:W-:Y:S01]  /*4ce0*/  UMOV UR7, 0x10000000 ;  /* 0x1000000000077882 */ /* 0x000fe20000000000 */
[----:B------:R-:W-:Y:S01]  /*4cf0*/  @!P1 R2UR UR5, R2 ;  /* 0x00000000020592ca */ /* 0x000fe200000e0000 */
[----:B------:R-:W-:Y:S01]  /*4d00*/  @!P1 IMAD.X R0, RZ, RZ, R13, P0 ;  /* 0x000000ffff009224 */ /* 0x000fe200000e060d */
[----:B------:R-:W-:Y:S01]  /*4d10*/  @!UP0 UIADD3 UR10, UPT, UPT, UR18, 0x40, URZ ;  /* 0x00000040120a8890 */ /* 0x000fe2000fffe0ff */
[----:B------:R-:W-:Y:S01]  /*4d20*/  ISETP.NE.AND P0, PT, R10, 0x2, PT ;  /* 0x000000020a00780c */ /* 0x000fe20003f05270 */
[----:B------:R-:W-:Y:S01]  /*4d30*/  @!UP0 UIADD3 UR8, UPT, UPT, UR21, 0x1200, URZ ;  /* 0x0000120015088890 */ /* 0x000fe2000fffe0ff */
[----:B------:R-:W-:Y:S01]  /*4d40*/  LOP3.LUT R11, R11, 0x1, RZ, 0x3c, !PT ;  /* 0x000000010b0b7812 */ /* 0x000fe200078e3cff */
[----:B------:R-:W-:Y:S01]  /*4d50*/  @!UP0 UIADD3 UR9, UPT, UPT, UR21, 0x88, URZ ;  /* 0x0000008815098890 */ /* 0x000fe2000fffe0ff */
[----:B------:R-:W-:Y:S01]  /*4d60*/  @!P1 R2UR UR4, R0 ;  /* 0x00000000000492ca */ /* 0x000fe200000e0000 */
[----:B------:R-:W-:Y:S01]  /*4d70*/  VOTEU.ALL UP0, P1 ;  /* 0x0000000000ff7886 */ /* 0x000fe20000800000 */
[----:B------:R-:W-:Y:S01]  /*4d80*/  UMOV UR11, UR19 ;  /* 0x00000013000b7c82 */ /* 0x000fe20008000000 */
[----:B------:R-:W-:Y:S01]  /*4d90*/  UMOV UR12, UR36 ;  /* 0x00000024000c7c82 */ /* 0x000fe20008000000 */
[----:B------:R-:W-:Y:S01]  /*4da0*/  SEL R0, RZ, 0x1, P0 ;  /* 0x00000001ff007807 */ /* 0x000fe20000000000 */
[----:B------:R-:W-:Y:S01]  /*4db0*/  UIADD3 UR30, UPT, UPT, UR13, UR59, URZ ;  /* 0x0000003b0d1e7290 */ /* 0x000fe2000fffe0ff */
[----:B-1----:R-:W-:Y:S01]  /*4dc0*/  IMAD.U32 R4, RZ, RZ, UR5 ;  /* 0x00000005ff047e24 */ /* 0x002fe2000f8e00ff */
[----:B------:R-:W-:Y:S01]  /*4dd0*/  SEL R10, R10, RZ, P0 ;  /* 0x000000ff0a0a7207 */ /* 0x000fe20000000000 */
[----:B------:R-:W-:Y:S01]  /*4de0*/  UIADD3 UR20, UPT, UPT, UR14, UR62, URZ ;  /* 0x0000003e0e147290 */ /* 0x000fe2000fffe0ff */
[----:B------:R-:W-:Y:S01]  /*4df0*/  LOP3.LUT R9, R9, R0, RZ, 0x3c, !PT ;  /* 0x0000000009097212 */ /* 0x000fe200078e3cff */
[----:B------:R-:W-:Y:S01]  /*4e00*/  UMOV UR36, UR26 ;  /* 0x0000001a00247c82 */ /* 0x000fe20008000000 */
[----:B------:R-:W-:Y:S02]  /*4e10*/  UPLOP3.LUT UP4, UPT, UPT, UPT, UPT, 0x80, 0x8 ;  /* 0x000000000008789c */ /* 0x000fe40003f8f070 */
[----:B------:R-:W-:Y:S01]  /*4e20*/  IMAD.U32 R5, RZ, RZ, UR4 ;  /* 0x00000004ff057e24 */ /* 0x000fe2000f8e00ff */
[----:B------:R-:W-:Y:S04]  /*4e30*/  @!P1 R2UR UR4, R4 ;  /* 0x00000000040492ca */ /* 0x000fe800000e0000 */
[----:B------:R-:W-:Y:S11]  /*4e40*/  @!P1 R2UR UR5, R5 ;  /* 0x00000000050592ca */ /* 0x000ff600000e0000 */
[----:B------:R-:W-:Y:S02]  /*4e50*/  @!UPT UIADD3 URZ, UPT, UPT, URZ, URZ, URZ ;  /* 0x000000fffffff290 */ /* 0x000fe4000fffe0ff */
[----:B------:R1:W-:Y:S01]  /*4e60*/  @!UP0 UTMALDG.3D [UR8], [UR4], desc[UR6] ;  /* 0x00000608040085b4 */ /* 0x0003e20008011000 */
[----:B------:R1:W-:Y:S01]  /*4e70*/  @!P1 SYNCS.ARRIVE.TRANS64.RED.A0TR RZ, [UR21+0x88], R3 ;  /* 0x00008803ffff99a7 */ /* 0x0003e20008300415 */
[----:B------:R-:W-:Y:S01]  /*4e80*/  SYNCS.ARRIVE.TRANS64.RED.A1T0 RZ, [UR38], RZ ;  /* 0x000000ffffff79a7 */ /* 0x000fe20008100426 */
[----:B------:R-:W-:Y:S05]  /*4e90*/  BRA.U UP2, `(.L_x_88) ;  /* 0xfffffff502147547 */ /* 0x000fea000b83ffff */
[----:B-1----:R-:W-:-:S04]  /*4ea0*/  SHF.L.U32 R3, R11, 0x1f, RZ ;  /* 0x0000001f0b037819 */ /* 0x002fc800000006ff */
[----:B------:R-:W1:Y:S02]  /*4eb0*/  SYNCS.PHASECHK.TRANS64.TRYWAIT P0, [UR21+0x90], R3 ;  /* 0x00009003ff0075a7 */ /* 0x000e640008001115 */
[----:B-1----:R-:W-:Y:S05]  /*4ec0*/  @!P0 BRA `(.L_x_89) ;  /* 0x00000034008c8947 */ /* 0x002fea0003800000 */
.L_x_159:
[----:B-1----:R-:W-:-:S07]  /*4ed0*/  MOV R0, UR21 ;  /* 0x0000001500007c02 */ /* 0x002fce0008000f00 */
.L_x_90:
[----:B-1----:R-:W-:-:S04]  /*4ee0*/  SHF.L.U32 R3, R11, 0x1f, RZ ;  /* 0x0000001f0b037819 */ /* 0x002fc800000006ff */
[----:B------:R1:W2:Y:S03]  /*4ef0*/  SYNCS.PHASECHK.TRANS64.TRYWAIT P0, [R0+URZ+0x98], R3 ;  /* 0x00009803000075a7 */ /* 0x0002a600080011ff */
[----:B--2---:R-:W-:Y:S05]  /*4f00*/  @!P0 NANOSLEEP.SYNCS 0x989680 ;  /* 0x009896800000895d */ /* 0x004fea0003900000 */
[----:B------:R-:W2:Y:S02]  /*4f10*/  @!P0 SYNCS.PHASECHK.TRANS64 P0, [R0+URZ+0x98], R3 ;  /* 0x00009803000085a7 */ /* 0x000ea400080010ff */
[----:B--23--:R-:W-:Y:S05]  /*4f20*/  @P0 EXIT ;  /* 0x000000000000094d */ /* 0x00cfea0003800000 */
[----:B------:R-:W-:Y:S05]  /*4f30*/  BRA `(.L_x_90) ;  /* 0xfffffffc00e87947 */ /* 0x000fea000383ffff */
.L_x_79:
[----:B------:R-:W-:-:S06]  /*4f40*/  UISETP.GE.AND UP0, UPT, UR18, 0x4, UPT ;  /* 0x000000041200788c */ /* 0x000fcc000bf06270 */
[----:B------:R-:W-:-:S13]  /*4f50*/  PLOP3.LUT P0, PT, PT, PT, UP0, 0x80, 0x8 ;  /* 0x000000000008781c */ /* 0x000fda0003f0f008 */
[----:B-1----:R-:W-:Y:S05]  /*4f60*/  @!P0 EXIT ;  /* 0x000000000000894d */ /* 0x002fea0003800000 */
[----:B------:R-:W1:Y:S08]  /*4f70*/  S2UR UR4, SR_CgaCtaId ;  /* 0x00000000000479c3 */ /* 0x000e700000008800 */
[----:B------:R-:W-:Y:S01]  /*4f80*/  BAR.SYNC.DEFER_BLOCKING 0x6, 0xa0 ;  /* 0x0182800000007b1d */ /* 0x000fe20000010000 */
[C---:B------:R-:W-:Y:S01]  /*4f90*/  IMAD.SHL.U32 R7, R93.reuse, 0x40, RZ ;  /* 0x000000405d077824 */ /* 0x040fe200078e00ff */
[C---:B------:R-:W-:Y:S01]  /*4fa0*/  LOP3.LUT R95, R93.reuse, 0x60, RZ, 0xc0, !PT ;  /* 0x000000605d5f7812 */ /* 0x040fe200078ec0ff */
[----:B------:R-:W-:-:S02]  /*4fb0*/  IMAD.SHL.U32 R4, R93, 0x20, RZ ;  /* 0x000000205d047824 */ /* 0x000fc400078e00ff */
[----:B------:R-:W-:Y:S02]  /*4fc0*/  HFMA2 R36, -RZ, RZ, 0, 0 ;  /* 0x00000000ff247431 */ /* 0x000fe400000001ff */
[----:B------:R-:W-:Y:S01]  /*4fd0*/  IMAD.SHL.U32 R6, R93, 0x2, RZ ;  /* 0x000000025d067824 */ /* 0x000fe200078e00ff */
[----:B------:R-:W-:Y:S01]  /*4fe0*/  UMOV UR44, 0x400 ;  /* 0x00000400002c7882 */ /* 0x000fe20000000000 */
[----:B------:R-:W2:Y:S01]  /*4ff0*/  LDC.64 R82, c[0x0][0x8b0] ;  /* 0x00022c00ff527b82 */ /* 0x000ea20000000a00 */
[----:B------:R-:W-:Y:S01]  /*5000*/  LOP3.LUT R5, R7, 0x180, RZ, 0xc0, !PT ;  /* 0x0000018007057812 */ /* 0x000fe200078ec0ff */
[----:B------:R-:W-:Y:S01]  /*5010*/  IMAD.U32 R37, R93, 0x10000, RZ ;  /* 0x000100005d257824 */ /* 0x000fe200078e00ff */
[----:B------:R-:W-:Y:S01]  /*5020*/  LOP3.LUT R4, R4, 0xc00, RZ, 0xc0, !PT ;  /* 0x00000c0004047812 */ /* 0x000fe200078ec0ff */
[----:B------:R-:W-:Y:S01]  /*5030*/  IMAD.MOV.U32 R92, RZ, RZ, RZ ;  /* 0x000000ffff5c7224 */ /* 0x000fe200078e00ff */
[----:B------:R-:W-:Y:S01]  /*5040*/  LOP3.LUT R6, R5, 0x20, R6, 0xf8, !PT ;  /* 0x0000002005067812 */ /* 0x000fe200078ef806 */
[----:B------:R-:W-:Y:S01]  /*5050*/  IMAD.SHL.U32 R5, R93, 0x8, RZ ;  /* 0x000000085d057824 */ /* 0x000fe200078e00ff */
[----:B------:R-:W-:Y:S01]  /*5060*/  LOP3.LUT R4, R4, 0x40, R7, 0xf8, !PT ;  /* 0x0000004004047812 */ /* 0x000fe200078ef807 */
[----:B------:R-:W3:Y:S01]  /*5070*/  LDC.64 R80, c[0x0][0x8a8] ;  /* 0x00022a00ff507b82 */ /* 0x000ee20000000a00 */
[----:B------:R-:W-:Y:S01]  /*5080*/  LOP3.LUT R37, R37, 0x600000, RZ, 0xc0, !PT ;  /* 0x0060000025257812 */ /* 0x000fe200078ec0ff */
[----:B------:R-:W-:Y:S01]  /*5090*/  IMAD.MOV.U32 R87, RZ, RZ, RZ ;  /* 0x000000ffff577224 */ /* 0x000fe200078e00ff */
[----:B------:R-:W-:-:S02]  /*50a0*/  LOP3.LUT R5, R6, 0x30, R5, 0x78, !PT ;  /* 0x0000003006057812 */ /* 0x000fc400078e7805 */
[----:B------:R-:W-:Y:S02]  /*50b0*/  CS2R R90, SRZ ;  /* 0x00000000005a7805 */ /* 0x000fe4000001ff00 */
[----:B------:R-:W-:Y:S01]  /*50c0*/  LOP3.LUT R4, R4, 0x200, R7, 0xf8, !PT ;  /* 0x0000020004047812 */ /* 0x000fe200078ef807 */
[----:B------:R-:W-:Y:S01]  /*50d0*/  IMAD.MOV.U32 R89, RZ, RZ, RZ ;  /* 0x000000ffff597224 */ /* 0x000fe200078e00ff */
[----:B------:R-:W-:Y:S01]  /*50e0*/  LOP3.LUT R93, R93, 0x2, RZ, 0xc0, !PT ;  /* 0x000000025d5d7812 */ /* 0x000fe200078ec0ff */
[----:B-1----:R-:W-:Y:S01]  /*50f0*/  ULEA UR44, UR4, UR44, 0x18 ;  /* 0x0000002c042c7291 */ /* 0x002fe2000f8ec0ff */
[----:B------:R-:W-:Y:S01]  /*5100*/  LOP3.LUT R71, R4, R5, RZ, 0xfc, !PT ;  /* 0x0000000504477212 */ /* 0x000fe200078efcff */
[----:B------:R-:W1:Y:S01]  /*5110*/  LDCU UR57, c[0x0][0x370] ;  /* 0x00006e00ff3977ac */ /* 0x000e620008000800 */
[----:B------:R-:W-:Y:S01]  /*5120*/  IADD3 R88, PT, PT, -R93, RZ, RZ ;  /* 0x000000ff5d587210 */ /* 0x000fe20007ffe1ff */
[----:B------:R-:W-:Y:S01]  /*5130*/  UIADD3 UR4, UPT, UPT, UR44, 0x2200, URZ ;  /* 0x000022002c047890 */ /* 0x000fe2000fffe0ff */
[----:B------:R-:W4:Y:S04]  /*5140*/  LDCU UR43, c[0x0][0xb0c] ;  /* 0x00016180ff2b77ac */ /* 0x000f280008000800 */
[----:B------:R-:W1:Y:S01]  /*5150*/  LDS R0, [UR44+0x160] ;  /* 0x0001602cff007984 */ /* 0x000e620008000800 */
[----:B------:R-:W-:Y:S01]  /*5160*/  IMAD.U32 R94, RZ, RZ, UR4 ;  /* 0x00000004ff5e7e24 */ /* 0x000fe2000f8e00ff */
[----:B------:R-:W1:Y:S01]  /*5170*/  LDCU UR39, c[0x0][0xb30] ;  /* 0x00016600ff2777ac */ /* 0x000e620008000800 */
[----:B------:R-:W1:Y:S01]  /*5180*/  LDCU.64 UR46, c[0x0][0x888] ;  /* 0x00011100ff2e77ac */ /* 0x000e620008000a00 */
[----:B------:R-:W1:Y:S01]  /*5190*/  LDCU.64 UR40, c[0x0][0xb28] ;  /* 0x00016500ff2877ac */ /* 0x000e620008000a00 */
[----:B------:R-:W1:Y:S01]  /*51a0*/  LDCU.64 UR60, c[0x0][0x890] ;  /* 0x00011200ff3c77ac */ /* 0x000e620008000a00 */
[----:B------:R-:W1:Y:S01]  /*51b0*/  LDCU.128 UR52, c[0x0][0xb10] ;  /* 0x00016200ff3477ac */ /* 0x000e620008000c00 */
[----:B------:R-:W1:Y:S01]  /*51c0*/  LDCU UR56, c[0x0][0x374] ;  /* 0x00006e80ff3877ac */ /* 0x000e620008000800 */
[----:B------:R-:W-:Y:S01]  /*51d0*/  UIADD3 UR63, UPT, UPT, UR44, 0x200, URZ ;  /* 0x000002002c3f7890 */ /* 0x000fe2000fffe0ff */
[----:B-1234-:R-:W-:-:S11]  /*51e0*/  IMAD.IADD R37, R0, 0x1, R37 ;  /* 0x0000000100257824 */ /* 0x01efd600078e0225 */
.L_x_116:
[----:B------:R-:W-:Y:S02]  /*51f0*/  LEA R3, R87, UR44, 0x3 ;  /* 0x0000002c57037c11 */ /* 0x000fe4000f8e18ff */
[----:B------:R-:W-:Y:S02]  /*5200*/  SHF.L.U32 R0, R91, 0x1f, RZ ;  /* 0x0000001f5b007819 */ /* 0x000fe400000006ff */
[----:B------:R-:W-:Y:S02]  /*5210*/  LEA R5, R87, UR44, 0x4 ;  /* 0x0000002c57057c11 */ /* 0x000fe4000f8e20ff */
[----:B-1----:R-:W1:Y:S02]  /*5220*/  SYNCS.PHASECHK.TRANS64.TRYWAIT P0, [R3+URZ+0xb0], R0 ;  /* 0x0000b000030075a7 */ /* 0x002e6400080011ff */
[----:B-1----:R-:W-:Y:S05]  /*5230*/  @!P0 BRA `(.L_x_91) ;  /* 0x0000003000c88947 */ /* 0x002fea0003800000 */
.L_x_160:
[----:B------:R-:W2:Y:S01]  /*5240*/  LDS.128 R4, [R5+0x140] ;  /* 0x0001400005047984 */ /* 0x000ea20000000c00 */
[----:B------:R-:W-:Y:S01]  /*5250*/  UISETP.GE.AND UP0, UPT, UR42, 0x1, UPT ;  /* 0x000000012a00788c */ /* 0x000fe2000bf06270 */
[----:B------:R-:W-:Y:S01]  /*5260*/  @!PT LDS RZ, [RZ] ;  /* 0x00000000fffff984 */ /* 0x000fe20000000800 */
[----:B------:R-:W-:Y:S01]  /*5270*/  @!PT LDS RZ, [RZ] ;  /* 0x00000000fffff984 */ /* 0x000fe20000000800 */
[----:B------:R-:W-:Y:S01]  /*5280*/  @!PT LDS RZ, [RZ] ;  /* 0x00000000fffff984 */ /* 0x000fe20000000800 */
[----:B------:R-:W-:Y:S01]  /*5290*/  @!PT LDS RZ, [RZ] ;  /* 0x00000000fffff984 */ /* 0x000fe20000000800 */
[----:B------:R3:W-:Y:S06]  /*52a0*/  MEMBAR.ALL.CTA ;  /* 0x0000000000007992 */ /* 0x0007ec0000008000 */
[----:B---3--:R-:W3:Y:S01]  /*52b0*/  FENCE.VIEW.ASYNC.S ;  /* 0x00000000000073c6 */ /* 0x008ee20000000000 */
[----:B--2---:R-:W-:Y:S11]  /*52c0*/  LOP3.LUT P0, RZ, R6, 0x1, RZ, 0xc0, !PT ;  /* 0x0000000106ff7812 */ /* 0x004ff6000780c0ff */
[----:B------:R-:W-:Y:S02]  /*52d0*/  @!UPT UIADD3 URZ, UPT, UPT, URZ, URZ, URZ ;  /* 0x000000fffffff290 */ /* 0x000fe4000fffe0ff */
[----:B---3--:R-:W-:Y:S01]  /*52e0*/  VOTEU.ANY UP1, P0 ;  /* 0x0000000000ff7886 */ /* 0x008fe20000020100 */
[----:B------:R-:W-:Y:S01]  /*52f0*/  PLOP3.LUT P0, PT, PT, PT, UP1, 0x80, 0x8 ;  /* 0x000000000008781c */ /* 0x000fe20003f0f018 */
[----:B------:R-:W-:Y:S11]  /*5300*/  UP2UR UR45, UPR, URZ, 0x2 ;  /* 0x00000002ff2d7883 */ /* 0x000ff60008000000 */
[----:B------:R-:W-:Y:S01]  /*5310*/  @!UPT UIADD3 URZ, UPT, UPT, URZ, URZ, URZ ;  /* 0x000000fffffff290 */ /* 0x000fe2000fffe0ff */
[----:B-1----:R-:W-:Y:S02]  /*5320*/  @P0 SHF.R.U32.HI R0, RZ, 0x10, R5 ;  /* 0x00000010ff000819 */ /* 0x002fe40000011605 */
        /* <DEDUP_REMOVED lines=12> */
[----:B------:R-:W2:Y:S01]  /*53f0*/  LDCU UR12, c[0x0][0xb20] ;  /* 0x00016400ff0c77ac */ /* 0x000ea20008000800 */
[----:B------:R-:W-:Y:S02]  /*5400*/  UIMAD.WIDE.U32 UR4, UR56, UR55, URZ ;  /* 0x00000037380472a5 */ /* 0x000fe4000f8e00ff */
[----:B------:R-:W-:Y:S02]  /*5410*/  UIMAD.WIDE.U32 UR6, UR57, UR52, URZ ;  /* 0x00000034390672a5 */ /* 0x000fe4000f8e00ff */
[----:B------:R-:W-:Y:S02]  /*5420*/  UISETP.NE.AND UP0, UPT, UR54, 0x1, UPT ;  /* 0x000000013600788c */ /* 0x000fe4000bf05270 */
[----:B------:R-:W-:Y:S02]  /*5430*/  UIMAD.WIDE.U32 UR8, UR37, UR55, URZ ;  /* 0x00000037250872a5 */ /* 0x000fe4000f8e00ff */
[----:B------:R-:W-:Y:S02]  /*5440*/  UIMAD.WIDE.U32 UR10, UR38, UR52, URZ ;  /* 0x00000034260a72a5 */ /* 0x000fe4000f8e00ff */
[----:B------:R-:W-:Y:S02]  /*5450*/  UISETP.NE.AND UP1, UPT, UR43, 0x1, UPT ;  /* 0x000000012b00788c */ /* 0x000fe4000bf25270 */
[----:B------:R-:W-:Y:S01]  /*5460*/  UISETP.NE.AND UP2, UPT, UR42, 0x1, UPT ;  /* 0x000000012a00788c */ /* 0x000fe2000bf45270 */
[----:B------:R-:W-:Y:S02]  /*5470*/  UMOV UR4, UR5 ;  /* 0x0000000500047c82 */ /* 0x000fe40008000000 */
[----:B--2---:R-:W-:Y:S03]  /*5480*/  USHF.R.U32.HI UR5, URZ, UR12, UR4 ;  /* 0x0000000cff057299 */ /* 0x004fe60008011604 */
[----:B------:R-:W-:Y:S02]  /*5490*/  UMOV UR4, UR7 ;  /* 0x0000000700047c82 */ /* 0x000fe40008000000 */
[----:B------:R-:W-:Y:S02]  /*54a0*/  USHF.R.U32.HI UR7, URZ, UR53, UR4 ;  /* 0x00000035ff077299 */ /* 0x000fe40008011604 */
[----:B------:R-:W-:Y:S02]  /*54b0*/  USEL UR4, UR56, UR5, !UP0 ;  /* 0x0000000538047287 */ /* 0x000fe4000c000000 */
[----:B------:R-:W-:Y:S01]  /*54c0*/  USEL UR7, UR57, UR7, !UP1 ;  /* 0x0000000739077287 */ /* 0x000fe2000c800000 */
[----:B------:R-:W-:Y:S01]  /*54d0*/  UMOV UR5, UR9 ;  /* 0x0000000900057c82 */ /* 0x000fe20008000000 */
[----:B------:R-:W-:Y:S02]  /*54e0*/  UIMAD.WIDE.U32 UR8, UR4, UR40, URZ ;  /* 0x00000028040872a5 */ /* 0x000fe4000f8e00ff */
[----:B------:R-:W-:Y:S03]  /*54f0*/  USHF.R.U32.HI UR6, URZ, UR12, UR5 ;  /* 0x0000000cff067299 */ /* 0x000fe60008011605 */
[----:B------:R-:W-:Y:S01]  /*5500*/  UMOV UR5, UR11 ;  /* 0x0000000b00057c82 */ /* 0x000fe20008000000 */
[----:B------:R-:W-:Y:S02]  /*5510*/  UIMAD.WIDE.U32 UR10, UR7, UR40, URZ ;  /* 0x00000028070a72a5 */ /* 0x000fe4000f8e00ff */
[----:B------:R-:W-:Y:S02]  /*5520*/  USHF.R.U32.HI UR12, URZ, UR53, UR5 ;  /* 0x00000035ff0c7299 */ /* 0x000fe40008011605 */
[----:B------:R-:W-:Y:S01]  /*5530*/  USEL UR6, UR37, UR6, !UP0 ;  /* 0x0000000625067287 */ /* 0x000fe2000c000000 */
[----:B------:R-:W-:Y:S02]  /*5540*/  UMOV UR5, UR9 ;  /* 0x0000000900057c82 */ /* 0x000fe40008000000 */
[----:B------:R-:W-:Y:S01]  /*5550*/  UMOV UR10, UR11 ;  /* 0x0000000b000a7c82 */ /* 0x000fe20008000000 */
[----:B------:R-:W-:Y:S02]  /*5560*/  @UP2 USHF.R.U32.HI UR4, URZ, UR41, UR5 ;  /* 0x00000029ff042299 */ /* 0x000fe40008011605 */
[----:B------:R-:W-:Y:S02]  /*5570*/  @UP2 USHF.R.U32.HI UR7, URZ, UR41, UR10 ;  /* 0x00000029ff072299 */ /* 0x000fe4000801160a */
[----:B------:R-:W-:Y:S02]  /*5580*/  UIMAD UR4, UR42, UR4, URZ ;  /* 0x000000042a0472a4 */ /* 0x000fe4000f8e02ff */
[----:B------:R-:W-:Y:S02]  /*5590*/  UIMAD.WIDE.U32 UR10, UR6, UR40, URZ ;  /* 0x00000028060a72a5 */ /* 0x000fe4000f8e00ff */
[----:B------:R-:W-:Y:S02]  /*55a0*/  USEL UR5, UR38, UR12, !UP1 ;  /* 0x0000000c26057287 */ /* 0x000fe4000c800000 */
[----:B------:R-:W-:Y:S02]  /*55b0*/  UIMAD UR8, UR42, UR7, URZ ;  /* 0x000000072a0872a4 */ /* 0x000fe4000f8e02ff */
[----:B------:R-:W-:Y:S03]  /*55c0*/  UISETP.GE.AND UP0, UPT, UR6, UR4, UPT ;  /* 0x000000040600728c */ /* 0x000fe6000bf06270 */
[----:B------:R-:W-:Y:S01]  /*55d0*/  UMOV UR4, UR11 ;  /* 0x0000000b00047c82 */ /* 0x000fe20008000000 */
[----:B------:R-:W-:Y:S02]  /*55e0*/  UISETP.GE.OR UP0, UPT, UR5, UR8, UP0 ;  /* 0x000000080500728c */ /* 0x000fe40008706670 */
[----:B------:R-:W-:Y:S02]  /*55f0*/  USHF.R.U32.HI UR4, URZ, UR41, UR4 ;  /* 0x00000029ff047299 */ /* 0x000fe40008011604 */
[----:B------:R-:W-:Y:S02]  /*5600*/  UIMAD.WIDE.U32 UR8, UR5, UR40, URZ ;  /* 0x00000028050872a5 */ /* 0x000fe4000f8e00ff */
[----:B------:R-:W-:Y:S02]  /*5610*/  USEL UR11, UR6, UR4, !UP2 ;  /* 0x00000004060b7287 */ /* 0x000fe4000d000000 */
[----:B------:R-:W-:Y:S02]  /*5620*/  UIADD3 UR8, UPT, UPT, -UR5, URZ, URZ ;  /* 0x000000ff05087290 */ /* 0x000fe4000fffe1ff */
[----:B------:R-:W-:Y:S01]  /*5630*/  UIADD3 UR10, UPT, UPT, -UR11, URZ, URZ ;  /* 0x000000ff0b0a7290 */ /* 0x000fe2000fffe1ff */
[----:B------:R-:W-:Y:S01]  /*5640*/  @!UP0 UMOV UR4, UR9 ;  /* 0x0000000900048c82 */ /* 0x000fe20008000000 */
[----:B------:R-:W-:Y:S02]  /*5650*/  UIADD3 UR9, UPT, UPT, -UR6, URZ, URZ ;  /* 0x000000ff06097290 */ /* 0x000fe4000fffe1ff */
[----:B------:R-:W-:Y:S02]  /*5660*/  @!UP0 USHF.R.U32.HI UR4, URZ, UR41, UR4 ;  /* 0x00000029ff048299 */ /* 0x000fe40008011604 */
[----:B------:R-:W-:Y:S02]  /*5670*/  UIMAD UR10, UR42, UR10, UR6 ;  /* 0x0000000a2a0a72a4 */ /* 0x000fe4000f8e0206 */
[----:B------:R-:W-:Y:S04]  /*5680*/  @!UP0 USEL UR4, UR5, UR4, !UP2 ;  /* 0x0000000405048287 */ /* 0x000fe8000d000000 */
[----:B------:R-:W-:Y:S02]  /*5690*/  @!UP0 UIMAD UR10, UR7, UR10, UR4 ;  /* 0x0000000a070a82a4 */ /* 0x000fe4000f8e0204 */
[----:B------:R-:W-:Y:S02]  /*56a0*/  @!UP0 UIADD3 UR11, UPT, UPT, UR11, -UR4, URZ ;  /* 0x800000040b0b8290 */ /* 0x000fe4000fffe0ff */
[----:B------:R-:W-:Y:S02]  /*56b0*/  UIMAD UR7, UR43, UR8, UR38 ;  /* 0x000000082b0772a4 */ /* 0x000fe4000f8e0226 */
[----:B------:R-:W-:Y:S02]  /*56c0*/  @!UP0 UIMAD UR6, UR11, UR42, UR5 ;  /* 0x0000002a0b0682a4 */ /* 0x000fe4000f8e0205 */
[----:B------:R-:W-:Y:S01]  /*56d0*/  UIMAD UR4, UR54, UR9, UR37 ;  /* 0x00000009360472a4 */ /* 0x000fe2000f8e0225 */
[----:B------:R-:W-:Y:S02]  /*56e0*/  @!UP0 UMOV UR5, UR10 ;  /* 0x0000000a00058c82 */ /* 0x000fe40008000000 */
[----:B------:R-:W-:Y:S02]  /*56f0*/  UIMAD UR38, UR5, UR43, UR7 ;  /* 0x0000002b052672a4 */ /* 0x000fe4000f8e0207 */
[----:B------:R-:W-:Y:S11]  /*5700*/  UIMAD UR37, UR6, UR54, UR4 ;  /* 0x00000036062572a4 */ /* 0x000ff6000f8e0204 */
[----:B------:R-:W-:Y:S01]  /*5710*/  @!UPT UIADD3 URZ, UPT, UPT, URZ, URZ, URZ ;  /* 0x000000fffffff290 */ /* 0x000fe2000fffe0ff */
.L_x_92:
[----:B------:R-:W-:Y:S01]  /*5720*/  UISETP.NE.AND UP0, UPT, UR39, 0x1, UPT ;  /* 0x000000012700788c */ /* 0x000fe2000bf05270 */
[----:B------:R-:W-:Y:S01]  /*5730*/  IADD3 R87, PT, PT, R87, 0x1, RZ ;  /* 0x0000000157577810 */ /* 0x000fe20007ffe0ff */
[----:B------:R-:W-:Y:S02]  /*5740*/  USHF.L.U32 UR50, UR20, 0x6, URZ ;  /* 0x0000000614327899 */ /* 0x000fe400080006ff */
[----:B------:R-:W-:Y:S07]  /*5750*/  USHF.L.U32 UR49, UR30, 0x7, URZ ;  /* 0x000000071e317899 */ /* 0x000fee00080006ff */
[----:B------:R-:W2:Y:S01]  /*5760*/  @!UP0 LDCU.128 UR12, c[0x0][0xb10] ;  /* 0x00016200ff0c87ac */ /* 0x000ea20008000c00 */
[----:B------:R-:W3:Y:S01]  /*5770*/  @!UP0 LDCU UR5, c[0x0][0xb0c] ;  /* 0x00016180ff0587ac */ /* 0x000ee20008000800 */
[----:B------:R-:W4:Y:S01]  /*5780*/  @!UP0 LDCU UR10, c[0x0][0xb20] ;  /* 0x00016400ff0a87ac */ /* 0x000f220008000800 */
[----:B--2---:R-:W-:Y:S02]  /*5790*/  UIMAD.WIDE.U32 UR8, UR38, UR12, URZ ;  /* 0x0000000c260872a5 */ /* 0x004fe4000f8e00ff */
[----:B------:R-:W-:Y:S02]  /*57a0*/  UIMAD.WIDE.U32 UR6, UR37, UR15, URZ ;  /* 0x0000000f250672a5 */ /* 0x000fe4000f8e00ff */
[----:B------:R-:W-:Y:S03]  /*57b0*/  @!UP0 UISETP.NE.AND UP1, UPT, UR14, 0x1, UPT ;  /* 0x000000010e00888c */ /* 0x000fe6000bf25270 */
[----:B------:R-:W-:Y:S01]  /*57c0*/  @!UP0 UMOV UR4, UR9 ;  /* 0x0000000900048c82 */ /* 0x000fe20008000000 */
[----:B---3--:R-:W-:Y:S02]  /*57d0*/  @!UP0 UISETP.NE.AND UP2, UPT, UR5, 0x1, UPT ;  /* 0x000000010500888c */ /* 0x008fe4000bf45270 */
[----:B------:R-:W-:Y:S01]  /*57e0*/  @!UP0 USHF.R.U32.HI UR4, URZ, UR13, UR4 ;  /* 0x0000000dff048299 */ /* 0x000fe20008011604 */
[----:B------:R-:W-:Y:S02]  /*57f0*/  @!UP0 UMOV UR6, UR7 ;  /* 0x0000000700068c82 */ /* 0x000fe40008000000 */
[----:B----4-:R-:W-:Y:S02]  /*5800*/  @!UP0 USHF.R.U32.HI UR6, URZ, UR10, UR6 ;  /* 0x0000000aff068299 */ /* 0x010fe40008011606 */
[----:B------:R-:W-:Y:S02]  /*5810*/  @!UP0 USEL UR7, UR38, UR4, !UP2 ;  /* 0x0000000426078287 */ /* 0x000fe4000d000000 */
[----:B------:R-:W-:Y:S04]  /*5820*/  @!UP0 USEL UR6, UR37, UR6, !UP1 ;  /* 0x0000000625068287 */ /* 0x000fe8000c800000 */
[----:B------:R-:W-:Y:S02]  /*5830*/  @!UP0 UIADD3 UR4, UPT, UPT, -UR7, UR6, URZ ;  /* 0x0000000607048290 */ /* 0x000fe4000fffe1ff */
[----:B------:R-:W-:Y:S02]  /*5840*/  @!UP0 UIADD3 UR6, UPT, UPT, UR7, -UR6, URZ ;  /* 0x8000000607068290 */ /* 0x000fe4000fffe0ff */
[----:B------:R-:W-:Y:S02]  /*5850*/  @!UP0 UIMAD UR38, UR4, UR5, UR38 ;  /* 0x00000005042682a4 */ /* 0x000fe4000f8e0226 */
[----:B------:R-:W-:Y:S02]  /*5860*/  @!UP0 UIMAD UR37, UR6, UR14, UR37 ;  /* 0x0000000e062582a4 */ /* 0x000fe4000f8e0225 */
[----:B------:R-:W-:Y:S09]  /*5870*/  ULOP3.LUT UP0, URZ, UR63, 0x1b0, URZ, 0xc0, !UPT ;  /* 0x000001b03fff7892 */ /* 0x000ff2000f80c0ff */
[----:B------:R-:W-:Y:S05]  /*5880*/  BRA.U !UP0, `(.L_x_93) ;  /* 0x0000000108407547 */ /* 0x000fea000b800000 */
[----:B------:R-:W2:Y:S01]  /*5890*/  LDCU.64 UR8, c[0x4][0x80] ;  /* 0x01001000ff0877ac */ /* 0x000ea20008000a00 */
[----:B------:R-:W-:Y:S01]  /*58a0*/  MOV R3, 0x0 ;  /* 0x0000000000037802 */ /* 0x000fe20000000f00 */
[----:B------:R-:W-:Y:S02]  /*58b0*/  HFMA2 R12, -RZ, RZ, 0, 5.9604644775390625e-08 ;  /* 0x00000001ff0c7431 */ /* 0x000fe400000001ff */
[----:B------:R-:W-:Y:S02]  /*58c0*/  IMAD.MOV.U32 R8, RZ, RZ, 0x70 ;  /* 0x00000070ff087424 */ /* 0x000fe400078e00ff */
[----:B------:R-:W-:Y:S01]  /*58d0*/  IMAD.MOV.U32 R13, RZ, RZ, RZ ;  /* 0x000000ffff0d7224 */ /* 0x000fe200078e00ff */
[----:B------:R-:W3:Y:S01]  /*58e0*/  LDCU.64 UR6, c[0x4][0x88] ;  /* 0x01001100ff0677ac */ /* 0x000ee20008000a00 */
[----:B------:R-:W4:Y:S01]  /*58f0*/  LDC.64 R2, c[0x4][R3] ;  /* 0x0100000003027b82 */ /* 0x000f220000000a00 */
[----:B------:R-:W1:Y:S01]  /*5900*/  LDCU.64 UR4, c[0x4][0x8] ;  /* 0x01000100ff0477ac */ /* 0x000e620008000a00 */
[----:B--2---:R-:W-:Y:S01]  /*5910*/  MOV R5, UR9 ;  /* 0x0000000900057c02 */ /* 0x004fe20008000f00 */
[----:B------:R-:W-:Y:S01]  /*5920*/  IMAD.U32 R4, RZ, RZ, UR8 ;  /* 0x00000008ff047e24 */ /* 0x000fe2000f8e00ff */
[----:B---3--:R-:W-:Y:S01]  /*5930*/  MOV R7, UR7 ;  /* 0x0000000700077c02 */ /* 0x008fe20008000f00 */
[----:B------:R-:W-:Y:S01]  /*5940*/  IMAD.U32 R6, RZ, RZ, UR6 ;  /* 0x00000006ff067e24 */ /* 0x000fe2000f8e00ff */
[----:B-1----:R-:W-:Y:S01]  /*5950*/  MOV R11, UR5 ;  /* 0x00000005000b7c02 */ /* 0x002fe20008000f00 */
[----:B------:R-:W-:Y:S02]  /*5960*/  IMAD.U32 R10, RZ, RZ, UR4 ;  /* 0x00000004ff0a7e24 */ /* 0x000fe4000f8e00ff */
[----:B------:R-:W-:Y:S07]  /*5970*/  LEPC R20, `(.L_x_93) ;  /* 0x000000001014794e */ /* 0x000fee0000000000 */
[----:B----45:R-:W-:Y:S05]  /*5980*/  CALL.ABS.NOINC R2 ;  /* 0x0000000002007343 */ /* 0x030fea0003c00000 */
.L_x_93:
[----:B------:R-:W-:Y:S01]  /*5990*/  LOP3.LUT P0, RZ, R94, 0x1b0, RZ, 0xc0, !PT ;  /* 0x000001b05eff7812 */ /* 0x000fe2000780c0ff */
[----:B------:R-:W-:Y:S11]  /*59a0*/  BSSY.RECONVERGENT B6, `(.L_x_94) ;  /* 0x0000013000067945 */ /* 0x000ff60003800200 */
[----:B------:R-:W-:Y:S01]  /*59b0*/  @!UPT UIADD3 URZ, UPT, UPT, URZ, URZ, URZ ;  /* 0x000000fffffff290 */ /* 0x000fe2000fffe0ff */
[----:B------:R-:W-:Y:S05]  /*59c0*/  @!P0 BRA `(.L_x_95) ;  /* 0x0000000000408947 */ /* 0x000fea0003800000 */
        /* <DEDUP_REMOVED lines=16> */
.L_x_95:
[----:B------:R-:W-:Y:S05]  /*5ad0*/  BSYNC.RECONVERGENT B6 ;  /* 0x0000000000067941 */ /* 0x000fea0003800200 */
.L_x_94:
[----:B------:R-:W-:Y:S01]  /*5ae0*/  R2UR UR4, R86 ;  /* 0x00000000560472ca */ /* 0x000fe200000e0000 */
[----:B------:R-:W-:Y:S01]  /*5af0*/  UISETP.NE.U32.AND UP0, UPT, UR60, URZ, UPT ;  /* 0x000000ff3c00728c */ /* 0x000fe2000bf05070 */
[----:B------:R-:W-:Y:S02]  /*5b00*/  ISETP.NE.U32.AND P4, PT, R82, RZ, PT ;  /* 0x000000ff5200720c */ /* 0x000fe40003f85070 */
[----:B------:R-:W-:Y:S01]  /*5b10*/  ISETP.NE.U32.AND P2, PT, RZ, UR46, PT ;  /* 0x0000002eff007c0c */ /* 0x000fe2000bf45070 */
[----:B------:R-:W-:Y:S01]  /*5b20*/  UISETP.NE.AND.EX UP1, UPT, UR61, URZ, UPT, UP0 ;  /* 0x000000ff3d00728c */ /* 0x000fe2000bf25300 */
[----:B------:R-:W-:Y:S01]  /*5b30*/  ISETP.NE.AND.EX P4, PT, R83, RZ, PT, P4 ;  /* 0x000000ff5300720c */ /* 0x000fe20003f85340 */
[----:B------:R-:W-:Y:S01]  /*5b40*/  UPLOP3.LUT UP0, UPT, UPT, UPT, UPT, 0x40, 0x4 ;  /* 0x000000000004789c */ /* 0x000fe20003f0e870 */
[----:B------:R-:W-:Y:S05]  /*5b50*/  ISETP.NE.AND.EX P2, PT, RZ, UR47, PT, P2 ;  /* 0x0000002fff007c0c */ /* 0x000fea000bf45320 */
[----:B------:R-:W-:Y:S06]  /*5b60*/  UISETP.NE.AND UP2, UPT, UR4, URZ, UPT ;  /* 0x000000ff0400728c */ /* 0x000fec000bf45270 */
[----:B------:R-:W-:Y:S05]  /*5b70*/  PLOP3.LUT P1, PT, PT, PT, UP2, 0x80, 0x8 ;  /* 0x000000000008781c */ /* 0x000fea0003f2f028 */
[----:B------:R-:W-:Y:S06]  /*5b80*/  @UP2 UPLOP3.LUT UP0, UPT, UPT, UPT, UP1, 0x80, 0x8 ;  /* 0x000000000008289c */ /* 0x000fec0003f0f010 */
[----:B------:R-:W-:Y:S01]  /*5b90*/  PLOP3.LUT P0, PT, PT, PT, UP0, 0x80, 0x8 ;  /* 0x000000000008781c */ /* 0x000fe20003f0f008 */
[----:B------:R-:W-:Y:S01]  /*5ba0*/  @!UPT UIADD3 URZ, UPT, UPT, URZ, URZ, URZ ;  /* 0x000000fffffff290 */ /* 0x000fe2000fffe0ff */
[----:B------:R-:W-:Y:S11]  /*5bb0*/  BRA.U !UP1, `(.L_x_96) ;  /* 0x00000001093c7547 */ /* 0x000ff6000b800000 */
[----:B------:R-:W-:Y:S01]  /*5bc0*/  UISETP.NE.U32.AND UP0, UPT, UR46, URZ, UPT ;  /* 0x000000ff2e00728c */ /* 0x000fe2000bf05070 */
[----:B-1----:R-:W-:Y:S01]  /*5bd0*/  HFMA2 R0, -RZ, RZ, 0, 5.9604644775390625e-08 ;  /* 0x00000001ff007431 */ /* 0x002fe200000001ff */
[----:B------:R-:W1:Y:S01]  /*5be0*/  LDCU.64 UR8, c[0x0][0x358] ;  /* 0x00006b00ff0877ac */ /* 0x000e620008000a00 */
[----:B------:R-:W-:Y:S01]  /*5bf0*/  IMAD.MOV.U32 R84, RZ, RZ, 0x1 ;  /* 0x00000001ff547424 */ /* 0x000fe200078e00ff */
[----:B------:R-:W-:Y:S06]  /*5c00*/  UISETP.NE.AND.EX UP0, UPT, UR47, URZ, UPT, UP0 ;  /* 0x000000ff2f00728c */ /* 0x000fec000bf05300 */
        /* <DEDUP_REMOVED lines=9> */
[----:B--23--:R-:W-:Y:S02]  /*5ca0*/  @!P3 IMAD.U32 R41, RZ, RZ, UR4 ;  /* 0x00000004ff29be24 */ /* 0x00cfe4000f8e00ff */
.L_x_96:
[----:B------:R-:W-:Y:S05]  /*5cb0*/  @!P4 BRA `(.L_x_97) ;  /* 0x000000000024c947 */ /* 0x000fea0003800000 */
[----:B------:R-:W-:Y:S01]  /*5cc0*/  ISETP.NE.U32.AND P3, PT, R80, RZ, PT ;  /* 0x000000ff5000720c */ /* 0x000fe20003f65070 */
[----:B------:R-:W2:Y:S03]  /*5cd0*/  LDCU.64 UR4, c[0x0][0x358] ;  /* 0x00006b00ff0477ac */ /* 0x000ea60008000a00 */
[----:B------:R-:W-:Y:S11]  /*5ce0*/  ISETP.NE.AND.EX P3, PT, R81, RZ, PT, P3 ;  /* 0x000000ff5100720c */ /* 0x000ff60003f65330 */
[----:B------:R-:W-:Y:S02]  /*5cf0*/  @!UPT UIADD3 URZ, UPT, UPT, URZ, URZ, URZ ;  /* 0x000000fffffff290 */ /* 0x000fe4000fffe0ff */
[----:B------:R-:W3:Y:S01]  /*5d00*/  @P3 LDC.64 R2, c[0x0][0x8a8] ;  /* 0x00022a00ff023b82 */ /* 0x000ee20000000a00 */
[----:B-1----:R-:W-:Y:S04]  /*5d10*/  @P3 IMAD R0, R82, UR36, RZ ;  /* 0x0000002452003c24 */ /* 0x002fe8000f8e02ff */
[----:B---3--:R-:W-:Y:S05]  /*5d20*/  @P3 IMAD.WIDE R2, R0, 0x4, R2 ;  /* 0x0000000400023825 */ /* 0x008fea00078e0202 */
[----:B--2--5:R2:W5:Y:S02]  /*5d30*/  @P3 LDG.E R38, desc[UR4][R2.64] ;  /* 0x0000000402263981 */ /* 0x024564000c1e1900 */
[----:B--2---:R-:W3:Y:S02]  /*5d40*/  @!P3 LDC R38, c[0x0][0x8a0] ;  /* 0x00022800ff26bb82 */ /* 0x004ee40000000800 */
.L_x_97:
[----:B-----5:R-:W-:Y:S01]  /*5d50*/  FSETP.NEU.AND P4, PT, R41, RZ, PT ;  /* 0x000000ff2900720b */ /* 0x020fe20003f8d000 */
[----:B------:R-:W-:Y:S01]  /*5d60*/  BSSY B1, `(.L_x_98) ;  /* 0x0000042000017945 */ /* 0x000fe20003800000 */
[----:B------:R-:W-:Y:S01]  /*5d70*/  SEL R5, RZ, 0xffffffff, P2 ;  /* 0xffffffffff057807 */ /* 0x000fe20001000000 */
[----:B------:R-:W-:Y:S01]  /*5d80*/  IMAD.MOV.U32 R102, RZ, RZ, 0x1 ;  /* 0x00000001ff667424 */ /* 0x000fe200078e00ff */
[----:B------:R-:W-:Y:S02]  /*5d90*/  LOP3.LUT P3, RZ, R84, 0xff, RZ, 0xc0, !PT ;  /* 0x000000ff54ff7812 */ /* 0x000fe4000786c0ff */
[----:B------:R-:W-:Y:S02]  /*5da0*/  CS2R R78, SRZ ;  /* 0x00000000004e7805 */ /* 0x000fe4000001ff00 */
[----:B------:R-:W-:Y:S02]  /*5db0*/  @P1 SEL R4, RZ, 0xffffffff, P4 ;  /* 0xffffffffff041807 */ /* 0x000fe40002000000 */
[----:B------:R-:W-:Y:S02]  /*5dc0*/  CS2R R76, SRZ ;  /* 0x00000000004c7805 */ /* 0x000fe4000001ff00 */
[----:B------:R-:W-:Y:S02]  /*5dd0*/  LEA R2, R90, UR44, 0x3 ;  /* 0x0000002c5a027c11 */ /* 0x000fe4000f8e18ff */
[----:B------:R-:W-:Y:S02]  /*5de0*/  CS2R R74, SRZ ;  /* 0x00000000004a7805 */ /* 0x000fe4000001ff00 */
[----:B------:R-:W-:Y:S02]  /*5df0*/  @P0 SEL R4, R5, R4, !P3 ;  /* 0x0000000405040207 */ /* 0x000fe40005800000 */
[----:B------:R-:W-:Y:S02]  /*5e00*/  CS2R R72, SRZ ;  /* 0x0000000000487805 */ /* 0x000fe4000001ff00 */
[----:B------:R-:W-:Y:S02]  /*5e10*/  LEA R100, R36, UR44, 0x3 ;  /* 0x0000002c24647c11 */ /* 0x000fe4000f8e18ff */
[----:B------:R-:W-:Y:S02]  /*5e20*/  @P1 LOP3.LUT R4, R4, 0x1, RZ, 0xc0, !PT ;  /* 0x0000000104041812 */ /* 0x000fe400078ec0ff */
[----:B------:R-:W-:Y:S02]  /*5e30*/  SHF.L.U32 R3, R92, 0x1f, RZ ;  /* 0x0000001f5c037819 */ /* 0x000fe400000006ff */
[----:B------:R-:W-:Y:S02]  /*5e40*/  ISETP.NE.U32.OR P6, PT, R4, 0x1, !P1 ;  /* 0x000000010400780c */ /* 0x000fe40004fc5470 */
[----:B------:R-:W-:Y:S02]  /*5e50*/  PLOP3.LUT P2, PT, PT, PT, UP1, 0x80, 0x8 ;  /* 0x000000000008781c */ /* 0x000fe40003f4f018 */
[C---:B------:R-:W-:Y:S02]  /*5e60*/  LEA.HI R39, R36.reuse, R36, RZ, 0x1 ;  /* 0x0000002424277211 */ /* 0x040fe400078f08ff */
[----:B------:R-:W-:Y:S02]  /*5e70*/  SEL R4, RZ, 0xffffffff, P4 ;  /* 0xffffffffff047807 */ /* 0x000fe40002000000 */
[----:B------:R-:W-:Y:S01]  /*5e80*/  P2R R96, PR, RZ, 0x40 ;  /* 0x00000040ff607803 */ /* 0x000fe20000000000 */
[C---:B-1----:R-:W-:Y:S01]  /*5e90*/  IMAD.SHL.U32 R0, R39.reuse, 0x40, RZ ;  /* 0x0000004027007824 */ /* 0x042fe200078e00ff */
[----:B------:R-:W-:Y:S03]  /*5ea0*/  LOP3.LUT R39, R39, 0xffe, RZ, 0xc0, !PT ;  /* 0x00000ffe27277812 */ /* 0x000fe600078ec0ff */
[----:B------:R-:W-:Y:S02]  /*5eb0*/  @P6 SHF.L.U32 R7, R89, 0x1f, RZ ;  /* 0x0000001f59076819 */ /* 0x000fe400000006ff */
[----:B------:R-:W-:Y:S01]  /*5ec0*/  @P2 SEL R4, R5, R4, !P3 ;  /* 0x0000000405042207 */ /* 0x000fe20005800000 */
[----:B------:R-:W-:Y:S01]  /*5ed0*/  IMAD.IADD R39, R36, 0x1, -R39 ;  /* 0x0000000124277824 */ /* 0x000fe200078e0a27 */
[----:B------:R-:W1:Y:S01]  /*5ee0*/  @P6 SYNCS.PHASECHK.TRANS64.TRYWAIT P1, [R2+URZ+0x80], R7 ;  /* 0x00008007020065a7 */ /* 0x000e6200080211ff */
[----:B------:R-:W-:Y:S02]  /*5ef0*/  LOP3.LUT R0, R0, 0xffffff80, RZ, 0xc0, !PT ;  /* 0xffffff8000007812 */ /* 0x000fe400078ec0ff */
[----:B------:R-:W-:Y:S03]  /*5f00*/  LOP3.LUT R4, R4, 0x1, RZ, 0xc0, !PT ;  /* 0x0000000104047812 */ /* 0x000fe600078ec0ff */
[----:B------:R-:W-:Y:S01]  /*5f10*/  IMAD.IADD R0, R37, 0x1, R0 ;  /* 0x0000000125007824 */ /* 0x000fe200078e0200 */
[----:B------:R-:W-:Y:S03]  /*5f20*/  ISETP.NE.U32.AND P5, PT, R4, 0x1, PT ;  /* 0x000000010400780c */ /* 0x000fe60003fa5070 */
[----:B------:R-:W-:Y:S01]  /*5f30*/  IMAD R39, R39, 0x100000, R0 ;  /* 0x0010000027277824 */ /* 0x000fe200078e0200 */
[----:B------:R-:W-:Y:S01]  /*5f40*/  P2R R103, PR, RZ, 0x20 ;  /* 0x00000020ff677803 */ /* 0x000fe20000000000 */
[----:B------:R2:W4:Y:S01]  /*5f50*/  SYNCS.PHASECHK.TRANS64.TRYWAIT P0, [R100+URZ+0xd0], R3 ;  /* 0x0000d003640075a7 */ /* 0x00052200080011ff */
[----:B-1----:R-:W-:Y:S01]  /*5f60*/  @P6 SEL R102, RZ, 0x1, !P1 ;  /* 0x00000001ff666807 */ /* 0x002fe20004800000 */
[----:B--2---:R-:W-:Y:S06]  /*5f70*/  @!P6 BRA `(.L_x_99) ;  /* 0x000000000080e947 */ /* 0x004fec0003800000 */
[----:B------:R-:W-:Y:S01]  /*5f80*/  @P5 IMAD R6, R90, 0x1000, R71 ;  /* 0x000010005a065824 */ /* 0x000fe200078e0247 */
[----:B------:R-:W1:Y:S01]  /*5f90*/  S2R R0, SR_CgaCtaId ;  /* 0x0000000000007919 */ /* 0x000e620000008800 */
[----:B------:R-:W-:Y:S01]  /*5fa0*/  ISETP.NE.AND P1, PT, R102, RZ, PT ;  /* 0x000000ff6600720c */ /* 0x000fe20003f25270 */
[----:B------:R-:W-:Y:S01]  /*5fb0*/  BSSY B0, `(.L_x_100) ;  /* 0x000000b000007945 */ /* 0x000fe20003800000 */
[----:B------:R-:W-:Y:S01]  /*5fc0*/  @P5 VIADD R4, R6, UR44 ;  /* 0x0000002c06045c36 */ /* 0x000fe20008000000 */
[----:B------:R-:W-:Y:S02]  /*5fd0*/  CS2R R74, SRZ ;  /* 0x00000000004a7805 */ /* 0x000fe4000001ff00 */
[----:B------:R-:W-:Y:S02]  /*5fe0*/  CS2R R72, SRZ ;  /* 0x0000000000487805 */ /* 0x000fe4000001ff00 */
[----:B------:R-:W-:Y:S01]  /*5ff0*/  CS2R R78, SRZ ;  /* 0x00000000004e7805 */ /* 0x000fe2000001ff00 */
[----:B------:R-:W-:Y:S01]  /*6000*/  @P5 IMAD R4, R93, -0x10, R4 ;  /* 0xfffffff05d045824 */ /* 0x000fe200078e0204 */
[----:B------:R-:W-:Y:S04]  /*6010*/  CS2R R76, SRZ ;  /* 0x00000000004c7805 */ /* 0x000fe8000001ff00 */
[----:B------:R-:W-:Y:S05]  /*6020*/  @P1 BRA `(.L_x_101) ;  /* 0x00000000000c1947 */ /* 0x000fea0003800000 */
[----:B------:R-:W-:Y:S04]  /*6030*/  SHF.L.U32 R5, R89, 0x1f, RZ ;  /* 0x0000001f59057819 */ /* 0x000fe800000006ff */
[----:B------:R-:W2:Y:S02]  /*6040*/  SYNCS.PHASECHK.TRANS64.TRYWAIT P1, [R2+URZ+0x80], R5 ;  /* 0x00008005020075a7 */ /* 0x000ea400080211ff */
[----:B--2---:R-:W-:Y:S05]  /*6050*/  @!P1 BRA `(.L_x_102) ;  /* 0x0000002400549947 */ /* 0x004fea0003800000 */
.L_x_101:
[----:B------:R-:W-:Y:S05]  /*6060*/  BSYNC B0 ;  /* 0x0000000000007941 */ /* 0x000fea0003800000 */
.L_x_100:
[----:B------:R-:W-:Y:S01]  /*6070*/  ISETP.NE.AND P1, PT, R103, RZ, PT ;  /* 0x000000ff6700720c */ /* 0x000fe20003f25270 */
[----:B--2---:R-:W-:Y:S02]  /*6080*/  VIADD R5, R2, 0x90 ;  /* 0x0000009002057836 */ /* 0x004fe40000000000 */
[----:B------:R-:W-:Y:S03]  /*6090*/  VIADD R90, R90, 0x1 ;  /* 0x000000015a5a7836 */ /* 0x000fe60000000000 */
[----:B-1----:R-:W-:Y:S07]  /*60a0*/  PRMT R0, R0, 0x654, R5 ;  /* 0x0000065400007816 */ /* 0x002fee0000000005 */
[----:B------:R1:W2:Y:S04]  /*60b0*/  @P1 LDS.128 R72, [R6+UR44+0x200] ;  /* 0x0002002c06481984 */ /* 0x0002a80008000c00 */
[----:B------:R1:W1:Y:S01]  /*60c0*/  @P1 LDS.128 R76, [R4+0x210] ;  /* 0x00021000044c1984 */ /* 0x0002620000000c00 */
[C---:B------:R-:W-:Y:S01]  /*60d0*/  ISETP.NE.AND P1, PT, R90.reuse, 0x2, PT ;  /* 0x000000025a00780c */ /* 0x040fe20003f25270 */
[----:B------:R-:W-:Y:S01]  /*60e0*/  @!PT LDS RZ, [RZ] ;  /* 0x00000000fffff984 */ /* 0x000fe20000000800 */
[----:B------:R-:W-:Y:S01]  /*60f0*/  @!PT LDS RZ, [RZ] ;  /* 0x00000000fffff984 */ /* 0x000fe20000000800 */
[----:B------:R-:W-:Y:S01]  /*6100*/  @!PT LDS RZ, [RZ] ;  /* 0x00000000fffff984 */ /* 0x000fe20000000800 */
[----:B------:R-:W-:Y:S01]  /*6110*/  @!PT LDS RZ, [RZ] ;  /* 0x00000000fffff984 */ /* 0x000fe20000000800 */
[----:B------:R5:W-:Y:S06]  /*6120*/  MEMBAR.ALL.CTA ;  /* 0x0000000000007992 */ /* 0x000bec0000008000 */
[----:B-----5:R-:W5:Y:S01]  /*6130*/  FENCE.VIEW.ASYNC.S ;  /* 0x00000000000073c6 */ /* 0x020f620000000000 */
[----:B------:R-:W-:Y:S01]  /*6140*/  SEL R90, R90, RZ, P1 ;  /* 0x000000ff5a5a7207 */ /* 0x000fe20000800000 */
[----:B-----5:R5:W-:Y:S02]  /*6150*/  SYNCS.ARRIVE.TRANS64.RED.A1T0 RZ, [R0+URZ], RZ ;  /* 0x000000ff00ff79a7 */ /* 0x020be400081004ff */
[----:B-----5:R-:W-:Y:S04]  /*6160*/  SEL R0, RZ, 0x1, P1 ;  /* 0x00000001ff007807 */ /* 0x020fe80000800000 */
[----:B--2---:R-:W-:Y:S02]  /*6170*/  LOP3.LUT R89, R89, R0, RZ, 0x3c, !PT ;  /* 0x0000000059597212 */ /* 0x004fe400078e3cff */
.L_x_99:
[----:B------:R-:W-:Y:S05]  /*6180*/  BSYNC B1 ;  /* 0x0000000000017941 */ /* 0x000fea0003800000 */
.L_x_98:
[----:B------:R-:W-:Y:S04]  /*6190*/  SHF.R.U32.HI R0, RZ, 0x15, R39 ;  /* 0x00000015ff007819 */ /* 0x000fe80000011627 */
[----:B------:R-:W-:Y:S01]  /*61a0*/  LOP3.LUT P1, RZ, R0, 0x3, R85, 0x48, !PT ;  /* 0x0000000300ff7812 */ /* 0x000fe20007824855 */
[----:B------:R-:W-:Y:S01]  /*61b0*/  @!UPT UIADD3 URZ, UPT, UPT, URZ, URZ, URZ ;  /* 0x000000fffffff290 */ /* 0x000fe2000fffe0ff */
[----:B----4-:R-:W-:Y:S11]  /*61c0*/  @P0 BRA `(.L_x_103) ;  /* 0x0000000000080947 */ /* 0x010ff60003800000 */
[----:B------:R-:W2:Y:S02]  /*61d0*/  SYNCS.PHASECHK.TRANS64.TRYWAIT P0, [R100+URZ+0xd0], R3 ;  /* 0x0000d003640075a7 */ /* 0x000ea400080011ff */
[----:B--2---:R-:W-:Y:S05]  /*61e0*/  @!P0 BRA `(.L_x_104) ;  /* 0x0000002400048947 */ /* 0x004fea0003800000 */
.L_x_103:
[----:B------:R-:W-:Y:S05]  /*61f0*/  @!P1 BRA `(.L_x_105) ;  /* 0x0000000000409947 */ /* 0x000fea0003800000 */
[----:B------:R-:W4:Y:S01]  /*6200*/  LDCU.64 UR8, c[0x4][0x70] ;  /* 0x01000e00ff0877ac */ /* 0x000f220008000a00 */
[----:B--2---:R-:W-:Y:S01]  /*6210*/  MOV R3, 0x0 ;  /* 0x0000000000037802 */ /* 0x004fe20000000f00 */
[----:B------:R-:W-:Y:S02]  /*6220*/  HFMA2 R12, -RZ, RZ, 0, 5.9604644775390625e-08 ;  /* 0x00000001ff0c7431 */ /* 0x000fe400000001ff */
[----:B------:R-:W-:Y:S02]  /*6230*/  IMAD.MOV.U32 R8, RZ, RZ, 0x192 ;  /* 0x00000192ff087424 */ /* 0x000fe400078e00ff */
[----:B------:R-:W-:Y:S01]  /*6240*/  IMAD.MOV.U32 R13, RZ, RZ, RZ ;  /* 0x000000ffff0d7224 */ /* 0x000fe200078e00ff */
[----:B------:R-:W2:Y:S01]  /*6250*/  LDCU.64 UR6, c[0x4][0x78] ;  /* 0x01000f00ff0677ac */ /* 0x000ea20008000a00 */
[----:B------:R-:W3:Y:S01]  /*6260*/  LDC.64 R2, c[0x4][R3] ;  /* 0x0100000003027b82 */ /* 0x000ee20000000a00 */
[----:B------:R-:W5:Y:S01]  /*6270*/  LDCU.64 UR4, c[0x4][0x10] ;  /* 0x01000200ff0477ac */ /* 0x000f620008000a00 */
[----:B----4-:R-:W-:Y:S01]  /*6280*/  MOV R5, UR9 ;  /* 0x0000000900057c02 */ /* 0x010fe20008000f00 */
[----:B-1----:R-:W-:Y:S01]  /*6290*/  IMAD.U32 R4, RZ, RZ, UR8 ;  /* 0x00000008ff047e24 */ /* 0x002fe2000f8e00ff */
[----:B--2---:R-:W-:Y:S01]  /*62a0*/  MOV R7, UR7 ;  /* 0x0000000700077c02 */ /* 0x004fe20008000f00 */
[----:B------:R-:W-:Y:S01]  /*62b0*/  IMAD.U32 R6, RZ, RZ, UR6 ;  /* 0x00000006ff067e24 */ /* 0x000fe2000f8e00ff */
[----:B-----5:R-:W-:Y:S01]  /*62c0*/  MOV R11, UR5 ;  /* 0x00000005000b7c02 */ /* 0x020fe20008000f00 */
[----:B------:R-:W-:Y:S02]  /*62d0*/  IMAD.U32 R10, RZ, RZ, UR4 ;  /* 0x00000004ff0a7e24 */ /* 0x000fe4000f8e00ff */
[----:B------:R-:W-:Y:S07]  /*62e0*/  LEPC R20, `(.L_x_105) ;  /* 0x000000001014794e */ /* 0x000fee0000000000 */
[----:B---3--:R-:W-:Y:S05]  /*62f0*/  CALL.ABS.NOINC R2 ;  /* 0x0000000002007343 */ /* 0x008fea0003c00000 */
.L_x_105:
[-C--:B------:R-:W-:Y:S01]  /*6300*/  F2FP.F16.E4M3.UNPACK_B R42, R72.reuse ;  /* 0x00000048ff2a723e */ /* 0x080fe200020006ff */
[----:B------:R-:W-:Y:S05]  /*6310*/  WARPSYNC.ALL ;  /* 0x0000000000007948 */ /* 0x000fea0003800000 */
[----:B------:R-:W-:Y:S01]  /*6320*/  R2UR UR4, R39 ;  /* 0x00000000270472ca */ /* 0x000fe200000e0000 */
[--C-:B------:R-:W-:Y:S01]  /*6330*/  HADD2.F32 R40, -RZ, R42.reuse.H0_H0 ;  /* 0x2000002aff287230 */ /* 0x100fe20000004100 */
[----:B------:R-:W-:Y:S01]  /*6340*/  F2FP.F16.E4M3.UNPACK_B R43, R72.H1 ;  /* 0x00000048ff2b723e */ /* 0x000fe200030006ff */
[----:B------:R-:W-:Y:S01]  /*6350*/  HADD2.F32 R42, -RZ, R42.H1_H1 ;  /* 0x3000002aff2a7230 */ /* 0x000fe20000004100 */
[-C--:B------:R-:W-:Y:S01]  /*6360*/  F2FP.F16.E4M3.UNPACK_B R45, R73.reuse ;  /* 0x00000049ff2d723e */ /* 0x080fe200020006ff */
[----:B------:R-:W-:Y:S01]  /*6370*/  BSSY.RECONVERGENT B0, `(.L_x_106) ;  /* 0x0000099000007945 */ /* 0x000fe20003800200 */
[----:B------:R-:W-:Y:S01]  /*6380*/  F2FP.F16.E4M3.UNPACK_B R47, R73.H1 ;  /* 0x00000049ff2f723e */ /* 0x000fe200030006ff */
[--C-:B------:R-:W-:Y:S01]  /*6390*/  HADD2.F32 R44, -RZ, R43.reuse.H0_H0 ;  /* 0x2000002bff2c7230 */ /* 0x100fe20000004100 */
[-C--:B------:R-:W-:Y:S01]  /*63a0*/  F2FP.F16.E4M3.UNPACK_B R49, R74.reuse ;  /* 0x0000004aff31723e */ /* 0x080fe200020006ff */
[----:B------:R-:W-:Y:S01]  /*63b0*/  HADD2.F32 R46, -RZ, R43.H1_H1 ;  /* 0x3000002bff2e7230 */ /* 0x000fe20000004100 */
[----:B------:R-:W-:Y:S01]  /*63c0*/  F2FP.F16.E4M3.UNPACK_B R51, R74.H1 ;  /* 0x0000004aff33723e */ /* 0x000fe200030006ff */
[--C-:B------:R-:W-:Y:S01]  /*63d0*/  HADD2.F32 R43, -RZ, R45.reuse.H0_H0 ;  /* 0x2000002dff2b7230 */ /* 0x100fe20000004100 */
[-C--:B------:R-:W-:Y:S01]  /*63e0*/  F2FP.F16.E4M3.UNPACK_B R53, R75.reuse ;  /* 0x0000004bff35723e */ /* 0x080fe200020006ff */
[----:B-1----:R-:W-:Y:S01]  /*63f0*/  LDTM.16dp32bit_t0_t15.x32 R4, tmem[UR4] ;  /* 0x00000004000479ee */ /* 0x002fe20008a80000 */
[----:B------:R-:W3:Y:S01]  /*6400*/  LDTM.16dp32bit_t16_t31.x32 R4, tmem[UR4+0x20] ;  /* 0x00002004000479ee */ /* 0x000ee20008aa0000 */
[----:B------:R-:W-:Y:S01]  /*6410*/  ISETP.NE.AND P6, PT, R96, RZ, PT ;  /* 0x000000ff6000720c */ /* 0x000fe20003fc5270 */
[----:B------:R-:W-:Y:S01]  /*6420*/  HADD2.F32 R48, -RZ, R45.H1_H1 ;  /* 0x3000002dff307230 */ /* 0x000fe20000004100 */
[----:B------:R-:W-:Y:S01]  /*6430*/  IADD3 R109, PT, PT, R71, UR44, RZ ;  /* 0x0000002c476d7c10 */ /* 0x000fe2000fffe0ff */
[----:B------:R-:W-:Y:S01]  /*6440*/  HADD2.F32 R52, -RZ, R49.H1_H1 ;  /* 0x30000031ff347230 */ /* 0x000fe20000004100 */
[----:B------:R-:W-:Y:S01]  /*6450*/  SHF.L.U32 R108, R88, 0x4, RZ ;  /* 0x00000004586c7819 */ /* 0x000fe200000006ff */
[----:B------:R-:W-:Y:S01]  /*6460*/  HADD2.F32 R56, -RZ, R53.H1_H1 ;  /* 0x30000035ff387230 */ /* 0x000fe20000004100 */
[----:B------:R-:W-:Y:S01]  /*6470*/  F2FP.F16.E4M3.UNPACK_B R55, R75.H1 ;  /* 0x0000004bff37723e */ /* 0x000fe200030006ff */
[--C-:B------:R-:W-:Y:S01]  /*6480*/  HADD2.F32 R45, -RZ, R47.reuse.H0_H0 ;  /* 0x2000002fff2d7230 */ /* 0x100fe20000004100 */
[----:B------:R-:W-:Y:S01]  /*6490*/  IADD3 R101, PT, PT, R109, R108, RZ ;  /* 0x0000006c6d657210 */ /* 0x000fe20007ffe0ff */
[----:B------:R-:W-:Y:S01]  /*64a0*/  HADD2.F32 R50, -RZ, R47.H1_H1 ;  /* 0x3000002fff327230 */ /* 0x000fe20000004100 */
[-C--:B------:R-:W-:Y:S01]  /*64b0*/  F2FP.F16.E4M3.UNPACK_B R57, R76.reuse ;  /* 0x0000004cff39723e */ /* 0x080fe200020006ff */
[----:B------:R-:W-:Y:S01]  /*64c0*/  HADD2.F32 R47, -RZ, R49.H0_H0 ;  /* 0x20000031ff2f7230 */ /* 0x000fe20000004100 */
[----:B------:R-:W-:Y:S01]  /*64d0*/  F2FP.F16.E4M3.UNPACK_B R59, R76.H1 ;  /* 0x0000004cff3b723e */ /* 0x000fe200030006ff */
[----:B------:R-:W-:Y:S01]  /*64e0*/  HADD2.F32 R49, -RZ, R51.H0_H0 ;  /* 0x20000033ff317230 */ /* 0x000fe20000004100 */
[-C--:B------:R-:W-:Y:S01]  /*64f0*/  F2FP.F16.E4M3.UNPACK_B R61, R77.reuse ;  /* 0x0000004dff3d723e */ /* 0x080fe200020006ff */
[----:B------:R-:W-:Y:S01]  /*6500*/  HADD2.F32 R60, -RZ, R57.H1_H1 ;  /* 0x30000039ff3c7230 */ /* 0x000fe20000004100 */
[----:B------:R-:W-:Y:S01]  /*6510*/  F2FP.F16.E4M3.UNPACK_B R63, R77.H1 ;  /* 0x0000004dff3f723e */ /* 0x000fe200030006ff */
[----:B------:R-:W-:Y:S01]  /*6520*/  HADD2.F32 R54, -RZ, R51.H1_H1 ;  /* 0x30000033ff367230 */ /* 0x000fe20000004100 */
[-C--:B------:R-:W-:Y:S01]  /*6530*/  F2FP.F16.E4M3.UNPACK_B R65, R78.reuse ;  /* 0x0000004eff41723e */ /* 0x080fe200020006ff */
[----:B------:R-:W-:Y:S01]  /*6540*/  HADD2.F32 R51, -RZ, R53.H0_H0 ;  /* 0x20000035ff337230 */ /* 0x000fe20000004100 */
[----:B------:R-:W-:Y:S01]  /*6550*/  F2FP.F16.E4M3.UNPACK_B R67, R78.H1 ;  /* 0x0000004eff43723e */ /* 0x000fe200030006ff */
[----:B------:R-:W-:Y:S01]  /*6560*/  HADD2.F32 R64, -RZ, R61.H1_H1 ;  /* 0x3000003dff407230 */ /* 0x000fe20000004100 */
[----:B------:R-:W-:Y:S01]  /*6570*/  ISETP.NE.AND P0, PT, R95, RZ, PT ;  /* 0x000000ff5f00720c */ /* 0x000fe20003f05270 */
[C---:B---3--:R-:W-:Y:S01]  /*6580*/  FMUL R0, R38.reuse, R4 ;  /* 0x0000000426007220 */ /* 0x048fe20000400000 */
[C---:B------:R-:W-:Y:S01]  /*6590*/  FMUL R2, R38.reuse, R5 ;  /* 0x0000000526027220 */ /* 0x040fe20000400000 */
[C---:B------:R-:W-:Y:S01]  /*65a0*/  FMUL R4, R38.reuse, R8 ;  /* 0x0000000826047220 */ /* 0x040fe20000400000 */
[C---:B------:R-:W-:Y:S01]  /*65b0*/  FMUL R5, R38.reuse, R9 ;  /* 0x0000000926057220 */ /* 0x040fe20000400000 */
[C---:B------:R-:W-:Y:S01]  /*65c0*/  FFMA R0, R41.reuse, R40, R0 ;  /* 0x0000002829007223 */ /* 0x040fe20000000000 */
[C---:B------:R-:W-:Y:S01]  /*65d0*/  FFMA R2, R41.reuse, R42, R2 ;  /* 0x0000002a29027223 */ /* 0x040fe20000000002 */
[C---:B------:R-:W-:Y:S01]  /*65e0*/  FMUL R8, R38.reuse, R12 ;  /* 0x0000000c26087220 */ /* 0x040fe20000400000 */
[C---:B------:R-:W-:Y:S01]  /*65f0*/  FMUL R9, R38.reuse, R13 ;  /* 0x0000000d26097220 */ /* 0x040fe20000400000 */
[C---:B------:R-:W-:Y:S01]  /*6600*/  FMUL R12, R38.reuse, R16 ;  /* 0x00000010260c7220 */ /* 0x040fe20000400000 */
[C---:B------:R-:W-:Y:S01]  /*6610*/  FMUL R13, R38.reuse, R17 ;  /* 0x00000011260d7220 */ /* 0x040fe20000400000 */
[C---:B------:R-:W-:Y:S01]  /*6620*/  FMUL R16, R38.reuse, R20 ;  /* 0x0000001426107220 */ /* 0x040fe20000400000 */
[C---:B------:R-:W-:Y:S01]  /*6630*/  FMUL R17, R38.reuse, R21 ;  /* 0x0000001526117220 */ /* 0x040fe20000400000 */
[C---:B------:R-:W-:Y:S01]  /*6640*/  FMUL R20, R38.reuse, R24 ;  /* 0x0000001826147220 */ /* 0x040fe20000400000 */
[C---:B------:R-:W-:Y:S01]  /*6650*/  FMUL R21, R38.reuse, R25 ;  /* 0x0000001926157220 */ /* 0x040fe20000400000 */
[----:B------:R-:W-:Y:S02]  /*6660*/  HADD2.F32 R68, -RZ, R65.H1_H1 ;  /* 0x30000041ff447230 */ /* 0x000fe40000004100 */
[C---:B------:R-:W-:Y:S01]  /*6670*/  FMUL R24, R38.reuse, R28 ;  /* 0x0000001c26187220 */ /* 0x040fe20000400000 */
[C---:B------:R-:W-:Y:S01]  /*6680*/  FMUL R25, R38.reuse, R29 ;  /* 0x0000001d26197220 */ /* 0x040fe20000400000 */
[C---:B------:R-:W-:Y:S01]  /*6690*/  FMUL R28, R38.reuse, R32 ;  /* 0x00000020261c7220 */ /* 0x040fe20000400000 */
[C---:B------:R-:W-:Y:S01]  /*66a0*/  FMUL R29, R38.reuse, R33 ;  /* 0x00000021261d7220 */ /* 0x040fe20000400000 */
[C---:B--2---:R-:W-:Y:S01]  /*66b0*/  FMUL R3, R38.reuse, R6 ;  /* 0x0000000626037220 */ /* 0x044fe20000400000 */
[C---:B------:R-:W-:Y:S01]  /*66c0*/  FMUL R7, R38.reuse, R7 ;  /* 0x0000000726077220 */ /* 0x040fe20000400000 */
[C---:B------:R-:W-:Y:S01]  /*66d0*/  FMUL R6, R38.reuse, R10 ;  /* 0x0000000a26067220 */ /* 0x040fe20000400000 */
[C---:B------:R-:W-:Y:S01]  /*66e0*/  FMUL R11, R38.reuse, R11 ;  /* 0x0000000b260b7220 */ /* 0x040fe20000400000 */
[C---:B------:R-:W-:Y:S01]  /*66f0*/  FFMA R3, R41.reuse, R44, R3 ;  /* 0x0000002c29037223 */ /* 0x040fe20000000003 */
[C---:B------:R-:W-:Y:S01]  /*6700*/  FFMA R7, R41.reuse, R46, R7 ;  /* 0x0000002e29077223 */ /* 0x040fe20000000007 */
[C---:B------:R-:W-:Y:S01]  /*6710*/  FFMA R4, R41.reuse, R43, R4 ;  /* 0x0000002b29047223 */ /* 0x040fe20000000004 */
[----:B------:R-:W-:Y:S01]  /*6720*/  F2FP.F16.E4M3.UNPACK_B R40, R79 ;  /* 0x0000004fff28723e */ /* 0x000fe200020006ff */
[C---:B------:R-:W-:Y:S01]  /*6730*/  FFMA R5, R41.reuse, R48, R5 ;  /* 0x0000003029057223 */ /* 0x040fe20000000005 */
[C---:B------:R-:W-:Y:S01]  /*6740*/  FFMA R6, R41.reuse, R45, R6 ;  /* 0x0000002d29067223 */ /* 0x040fe20000000006 */
[----:B------:R-:W-:Y:S01]  /*6750*/  F2FP.F16.E4M3.UNPACK_B R42, R79.H1 ;  /* 0x0000004fff2a723e */ /* 0x000fe200030006ff */
[C---:B------:R-:W-:Y:S01]  /*6760*/  FFMA R11, R41.reuse, R50, R11 ;  /* 0x00000032290b7223 */ /* 0x040fe2000000000b */
[----:B------:R-:W-:Y:S01]  /*6770*/  FFMA R8, R41, R47, R8 ;  /* 0x0000002f29087223 */ /* 0x000fe20000000008 */
[----:B------:R-:W-:Y:S01]  /*6780*/  F2FP.SATFINITE.E4M3.F32.PACK_AB_MERGE_C R97, R7, R3, RZ ;  /* 0x000000030761723e */ /* 0x000fe200048070ff */
[C---:B------:R-:W-:Y:S01]  /*6790*/  FFMA R9, R41.reuse, R52, R9 ;  /* 0x0000003429097223 */ /* 0x040fe20000000009 */
[----:B------:R-:W-:Y:S01]  /*67a0*/  FMUL R10, R38, R14 ;  /* 0x0000000e260a7220 */ /* 0x000fe20000400000 */
[----:B------:R-:W-:Y:S01]  /*67b0*/  LEA R109, R90, UR44, 0x3 ;  /* 0x0000002c5a6d7c11 */ /* 0x000fe2000f8e18ff */
[----:B------:R-:W-:Y:S01]  /*67c0*/  FMUL R15, R38, R15 ;  /* 0x0000000f260f7220 */ /* 0x000fe20000400000 */
[--C-:B------:R-:W-:Y:S01]  /*67d0*/  HADD2.F32 R53, -RZ, R55.reuse.H0_H0 ;  /* 0x20000037ff357230 */ /* 0x100fe20000004100 */
[----:B------:R-:W-:Y:S01]  /*67e0*/  F2FP.SATFINITE.E4M3.F32.PACK_AB_MERGE_C R96, R2, R0, R97 ;  /* 0x000000000260723e */ /* 0x000fe20004807061 */
[----:B------:R-:W-:Y:S01]  /*67f0*/  FFMA R10, R41, R49, R10 ;  /* 0x00000031290a7223 */ /* 0x000fe2000000000a */
[----:B------:R-:W-:Y:S01]  /*6800*/  F2FP.SATFINITE.E4M3.F32.PACK_AB_MERGE_C R97, R11, R6, RZ ;  /* 0x000000060b61723e */ /* 0x000fe200048070ff */
[C---:B------:R-:W-:Y:S01]  /*6810*/  FFMA R15, R41.reuse, R54, R15 ;  /* 0x00000036290f7223 */ /* 0x040fe2000000000f */
[C---:B------:R-:W-:Y:S01]  /*6820*/  FFMA R12, R41.reuse, R51, R12 ;  /* 0x00000033290c7223 */ /* 0x040fe2000000000c */
[----:B------:R-:W-:Y:S01]  /*6830*/  FFMA R13, R41, R56, R13 ;  /* 0x00000038290d7223 */ /* 0x000fe2000000000d */
[----:B------:R-:W-:Y:S01]  /*6840*/  F2FP.SATFINITE.E4M3.F32.PACK_AB_MERGE_C R97, R5, R4, R97 ;  /* 0x000000040561723e */ /* 0x000fe20004807061 */
[----:B------:R-:W-:Y:S01]  /*6850*/  HADD2.F32 R58, -RZ, R55.H1_H1 ;  /* 0x30000037ff3a7230 */ /* 0x000fe20000004100 */
[----:B------:R-:W-:Y:S01]  /*6860*/  F2FP.SATFINITE.E4M3.F32.PACK_AB_MERGE_C R98, R15, R10, RZ ;  /* 0x0000000a0f62723e */ /* 0x000fe200048070ff */
[----:B------:R-:W-:Y:S02]  /*6870*/  HADD2.F32 R55, -RZ, R57.H0_H0 ;  /* 0x20000039ff377230 */ /* 0x000fe40000004100 */
[C---:B------:R-:W-:Y:S01]  /*6880*/  FMUL R14, R38.reuse, R18 ;  /* 0x00000012260e7220 */ /* 0x040fe20000400000 */
[C---:B------:R-:W-:Y:S01]  /*6890*/  FMUL R19, R38.reuse, R19 ;  /* 0x0000001326137220 */ /* 0x040fe20000400000 */
[--C-:B------:R-:W-:Y:S02]  /*68a0*/  HADD2.F32 R57, -RZ, R59.reuse.H0_H0 ;  /* 0x2000003bff397230 */ /* 0x100fe40000004100 */
[C---:B------:R-:W-:Y:S01]  /*68b0*/  FMUL R18, R38.reuse, R22 ;  /* 0x0000001626127220 */ /* 0x040fe20000400000 */
[C---:B------:R-:W-:Y:S01]  /*68c0*/  FFMA R14, R41.reuse, R53, R14 ;  /* 0x00000035290e7223 */ /* 0x040fe2000000000e */
[----:B------:R-:W-:Y:S02]  /*68d0*/  HADD2.F32 R62, -RZ, R59.H1_H1 ;  /* 0x3000003bff3e7230 */ /* 0x000fe40000004100 */
[C---:B------:R-:W-:Y:S01]  /*68e0*/  FFMA R19, R41.reuse, R58, R19 ;  /* 0x0000003a29137223 */ /* 0x040fe20000000013 */
[----:B------:R-:W-:Y:S02]  /*68f0*/  HADD2.F32 R59, -RZ, R61.H0_H0 ;  /* 0x2000003dff3b7230 */ /* 0x000fe40000004100 */
[C---:B------:R-:W-:Y:S01]  /*6900*/  FMUL R23, R38.reuse, R23 ;  /* 0x0000001726177220 */ /* 0x040fe20000400000 */
[C---:B------:R-:W-:Y:S01]  /*6910*/  FFMA R16, R41.reuse, R55, R16 ;  /* 0x0000003729107223 */ /* 0x040fe20000000010 */
[C---:B------:R-:W-:Y:S01]  /*6920*/  FFMA R17, R41.reuse, R60, R17 ;  /* 0x0000003c29117223 */ /* 0x040fe20000000011 */
[--C-:B------:R-:W-:Y:S02]  /*6930*/  HADD2.F32 R61, -RZ, R63.reuse.H0_H0 ;  /* 0x2000003fff3d7230 */ /* 0x100fe40000004100 */
[C---:B------:R-:W-:Y:S01]  /*6940*/  FFMA R18, R41.reuse, R57, R18 ;  /* 0x0000003929127223 */ /* 0x040fe20000000012 */
[----:B------:R-:W-:Y:S02]  /*6950*/  HADD2.F32 R66, -RZ, R63.H1_H1 ;  /* 0x3000003fff427230 */ /* 0x000fe40000004100 */
[C---:B------:R-:W-:Y:S01]  /*6960*/  FMUL R22, R38.reuse, R26 ;  /* 0x0000001a26167220 */ /* 0x040fe20000400000 */
[----:B------:R-:W-:Y:S02]  /*6970*/  HADD2.F32 R63, -RZ, R65.H0_H0 ;  /* 0x20000041ff3f7230 */ /* 0x000fe40000004100 */
[C---:B------:R-:W-:Y:S01]  /*6980*/  FFMA R23, R41.reuse, R62, R23 ;  /* 0x0000003e29177223 */ /* 0x040fe20000000017 */
[C---:B------:R-:W-:Y:S01]  /*6990*/  FMUL R27, R38.reuse, R27 ;  /* 0x0000001b261b7220 */ /* 0x040fe20000400000 */
[C---:B------:R-:W-:Y:S01]  /*69a0*/  FFMA R20, R41.reuse, R59, R20 ;  /* 0x0000003b29147223 */ /* 0x040fe20000000014 */
[C---:B------:R-:W-:Y:S01]  /*69b0*/  FFMA R21, R41.reuse, R64, R21 ;  /* 0x0000004029157223 */ /* 0x040fe20000000015 */
[--C-:B------:R-:W-:Y:S02]  /*69c0*/  HADD2.F32 R65, -RZ, R67.reuse.H0_H0 ;  /* 0x20000043ff417230 */ /* 0x100fe40000004100 */
[C---:B------:R-:W-:Y:S01]  /*69d0*/  FFMA R22, R41.reuse, R61, R22 ;  /* 0x0000003d29167223 */ /* 0x040fe20000000016 */
[----:B------:R-:W-:Y:S02]  /*69e0*/  HADD2.F32 R70, -RZ, R67.H1_H1 ;  /* 0x30000043ff467230 */ /* 0x000fe40000004100 */
[C---:B------:R-:W-:Y:S01]  /*69f0*/  FMUL R26, R38.reuse, R30 ;  /* 0x0000001e261a7220 */ /* 0x040fe20000400000 */
[--C-:B------:R-:W-:Y:S02]  /*6a00*/  HADD2.F32 R67, -RZ, R40.reuse.H0_H0 ;  /* 0x20000028ff437230 */ /* 0x100fe40000004100 */
[C---:B------:R-:W-:Y:S01]  /*6a10*/  FFMA R27, R41.reuse, R66, R27 ;  /* 0x00000042291b7223 */ /* 0x040fe2000000001b */
[C---:B------:R-:W-:Y:S01]  /*6a20*/  FMUL R31, R38.reuse, R31 ;  /* 0x0000001f261f7220 */ /* 0x040fe20000400000 */
[C---:B------:R-:W-:Y:S01]  /*6a30*/  FFMA R24, R41.reuse, R63, R24 ;  /* 0x0000003f29187223 */ /* 0x040fe20000000018 */
[----:B------:R-:W-:Y:S02]  /*6a40*/  HADD2.F32 R40, -RZ, R40.H1_H1 ;  /* 0x30000028ff287230 */ /* 0x000fe40000004100 */
[C---:B------:R-:W-:Y:S01]  /*6a50*/  FFMA R25, R41.reuse, R68, R25 ;  /* 0x0000004429197223 */ /* 0x040fe20000000019 */
[--C-:B------:R-:W-:Y:S02]  /*6a60*/  HADD2.F32 R69, -RZ, R42.reuse.H0_H0 ;  /* 0x2000002aff457230 */ /* 0x100fe40000004100 */
[C---:B------:R-:W-:Y:S01]  /*6a70*/  FFMA R26, R41.reuse, R65, R26 ;  /* 0x00000041291a7223 */ /* 0x040fe2000000001a */
[----:B------:R-:W-:Y:S02]  /*6a80*/  HADD2.F32 R42, -RZ, R42.H1_H1 ;  /* 0x3000002aff2a7230 */ /* 0x000fe40000004100 */
[C---:B------:R-:W-:Y:S01]  /*6a90*/  FMUL R30, R38.reuse, R34 ;  /* 0x00000022261e7220 */ /* 0x040fe20000400000 */
[----:B------:R-:W-:Y:S01]  /*6aa0*/  FFMA R31, R41, R70, R31 ;  /* 0x00000046291f7223 */ /* 0x000fe2000000001f */
[----:B------:R-:W-:Y:S01]  /*6ab0*/  FMUL R35, R38, R35 ;  /* 0x0000002326237220 */ /* 0x000fe20000400000 */
[----:B------:R-:W-:Y:S01]  /*6ac0*/  F2FP.SATFINITE.E4M3.F32.PACK_AB_MERGE_C R99, R19, R14, RZ ;  /* 0x0000000e1363723e */ /* 0x000fe200048070ff */
[C---:B------:R-:W-:Y:S01]  /*6ad0*/  FFMA R28, R41.reuse, R67, R28 ;  /* 0x00000043291c7223 */ /* 0x040fe2000000001c */
[C---:B------:R-:W-:Y:S01]  /*6ae0*/  FFMA R29, R41.reuse, R40, R29 ;  /* 0x00000028291d7223 */ /* 0x040fe2000000001d */
[C---:B------:R-:W-:Y:S01]  /*6af0*/  FFMA R30, R41.reuse, R69, R30 ;  /* 0x00000045291e7223 */ /* 0x040fe2000000001e */
[----:B------:R-:W-:Y:S01]  /*6b00*/  FFMA R35, R41, R42, R35 ;  /* 0x0000002a29237223 */ /* 0x000fe20000000023 */
[----:B------:R-:W-:Y:S02]  /*6b10*/  F2FP.SATFINITE.E4M3.F32.PACK_AB_MERGE_C R98, R9, R8, R98 ;  /* 0x000000080962723e */ /* 0x000fe40004807062 */
[----:B------:R-:W-:Y:S02]  /*6b20*/  F2FP.SATFINITE.E4M3.F32.PACK_AB_MERGE_C R99, R13, R12, R99 ;  /* 0x0000000c0d63723e */ /* 0x000fe40004807063 */
[----:B------:R-:W-:Y:S02]  /*6b30*/  F2FP.SATFINITE.E4M3.F32.PACK_AB_MERGE_C R104, R23, R18, RZ ;  /* 0x000000121768723e */ /* 0x000fe400048070ff */
[----:B------:R-:W-:Y:S01]  /*6b40*/  F2FP.SATFINITE.E4M3.F32.PACK_AB_MERGE_C R105, R27, R22, RZ ;  /* 0x000000161b69723e */ /* 0x000fe200048070ff */
[----:B------:R1:W-:Y:S01]  /*6b50*/  STS.128 [R71+UR44+0x2200], R96 ;  /* 0x0022006047007988 */ /* 0x0003e20008000c2c */
[----:B------:R-:W-:Y:S02]  /*6b60*/  F2FP.SATFINITE.E4M3.F32.PACK_AB_MERGE_C R110, R31, R26, RZ ;  /* 0x0000001a1f6e723e */ /* 0x000fe400048070ff */
[----:B------:R-:W-:Y:S02]  /*6b70*/  F2FP.SATFINITE.E4M3.F32.PACK_AB_MERGE_C R111, R35, R30, RZ ;  /* 0x0000001e236f723e */ /* 0x000fe400048070ff */
[----:B------:R-:W-:Y:S02]  /*6b80*/  F2FP.SATFINITE.E4M3.F32.PACK_AB_MERGE_C R104, R17, R16, R104 ;  /* 0x000000101168723e */ /* 0x000fe40004807068 */
[----:B------:R-:W-:Y:S02]  /*6b90*/  F2FP.SATFINITE.E4M3.F32.PACK_AB_MERGE_C R105, R21, R20, R105 ;  /* 0x000000141569723e */ /* 0x000fe40004807069 */
[----:B------:R-:W-:Y:S02]  /*6ba0*/  F2FP.SATFINITE.E4M3.F32.PACK_AB_MERGE_C R106, R25, R24, R110 ;  /* 0x00000018196a723e */ /* 0x000fe4000480706e */
[----:B------:R-:W-:Y:S02]  /*6bb0*/  F2FP.SATFINITE.E4M3.F32.PACK_AB_MERGE_C R107, R29, R28, R111 ;  /* 0x0000001c1d6b723e */ /* 0x000fe4000480706f */
[----:B------:R-:W-:Y:S03]  /*6bc0*/  @P6 SHF.L.U32 R110, R89, 0x1f, RZ ;  /* 0x0000001f596e6819 */ /* 0x000fe600000006ff */
[----:B------:R1:W-:Y:S01]  /*6bd0*/  STS.128 [R101+0x2210], R104 ;  /* 0x0022106865007388 */ /* 0x0003e20000000c00 */
[----:B------:R-:W-:Y:S01]  /*6be0*/  @!PT LDS RZ, [RZ] ;  /* 0x00000000fffff984 */ /* 0x000fe20000000800 */
[----:B------:R-:W-:Y:S01]  /*6bf0*/  @!PT LDS RZ, [RZ] ;  /* 0x00000000fffff984 */ /* 0x000fe20000000800 */
[----:B------:R-:W-:Y:S01]  /*6c00*/  @!PT LDS RZ, [RZ] ;  /* 0x00000000fffff984 */ /* 0x000fe20000000800 */
[----:B------:R-:W-:Y:S01]  /*6c10*/  @!PT LDS RZ, [RZ] ;  /* 0x00000000fffff984 */ /* 0x000fe20000000800 */
[----:B------:R2:W-:Y:S07]  /*6c20*/  MEMBAR.ALL.CTA ;  /* 0x0000000000007992 */ /* 0x0005ee0000008000 */
[----:B--2---:R-:W2:Y:S02]  /*6c30*/  FENCE.VIEW.ASYNC.S ;  /* 0x00000000000073c6 */ /* 0x004ea40000000000 */
[----:B--2---:R-:W-:Y:S06]  /*6c40*/  BAR.SYNC.DEFER_BLOCKING 0x1, 0x80 ;  /* 0x0042000000007b1d */ /* 0x004fec0000010000 */
[----:B------:R-:W-:Y:S05]  /*6c50*/  @P0 BRA `(.L_x_107) ;  /* 0x0000000000280947 */ /* 0x000fea0003800000 */
[----:B------:R-:W2:Y:S01]  /*6c60*/  LDCU.64 UR6, c[0x0][0x348] ;  /* 0x00006900ff0677ac */ /* 0x000ea20008000a00 */
[----:B------:R-:W-:Y:S01]  /*6c70*/  UIADD3 UR4, UPT, UPT, UR44, 0x2200, URZ ;  /* 0x000022002c047890 */ /* 0x000fe2000fffe0ff */
[----:B------:R-:W-:Y:S05]  /*6c80*/  UMOV UR51, UR36 ;  /* 0x0000002400337c82 */ /* 0x000fea0008000000 */
[----:B------:R-:W-:Y:S04]  /*6c90*/  MOV R94, UR4 ;  /* 0x00000004005e7c02 */ /* 0x000fe80008000f00 */
[----:B------:R-:W-:Y:S01]  /*6ca0*/  R2UR UR48, R94 ;  /* 0x000000005e3072ca */ /* 0x000fe200000e0000 */
[----:B--2---:R-:W-:Y:S04]  /*6cb0*/  UIADD3 UR4, UP0, UPT, UR6, 0x680, URZ ;  /* 0x0000068006047890 */ /* 0x004fe8000ff1e0ff */
[----:B------:R-:W-:Y:S09]  /*6cc0*/  UIADD3.X UR5, UPT, UPT, URZ, UR7, URZ, UP0, !UPT ;  /* 0x00000007ff057290 */ /* 0x000ff200087fe4ff */
[----:B------:R2:W-:Y:S01]  /*6cd0*/  UTMASTG.3D [UR48], [UR4] ;  /* 0x00000030040073b5 */ /* 0x0005e20008010000 */
[----:B------:R0:W-:Y:S01]  /*6ce0*/  UTMACMDFLUSH ;  /* 0x00000000000079b7 */ /* 0x0001e20000000000 */
[----:B--2---:R-:W-:Y:S04]  /*6cf0*/  DEPBAR.LE SB0, 0x1 ;  /* 0x000080400000791a */ /* 0x004fe80000000000 */
.L_x_107:
[----:B------:R-:W-:Y:S05]  /*6d00*/  BSYNC.RECONVERGENT B0 ;  /* 0x0000000000007941 */ /* 0x000fea0003800200 */
.L_x_106:
[----:B------:R-:W-:Y:S06]  /*6d10*/  BAR.SYNC.DEFER_BLOCKING 0x1, 0x80 ;  /* 0x0042000000007b1d */ /* 0x000fec0000010000 */
[----:B------:R-:W2:Y:S01]  /*6d20*/  @P6 SYNCS.PHASECHK.TRANS64.TRYWAIT P0, [R109+URZ+0x80], R110 ;  /* 0x0000806e6d0065a7 */ /* 0x000ea200080011ff */
[----:B------:R-:W-:Y:S01]  /*6d30*/  BSSY B1, `(.L_x_108) ;  /* 0x0000020000017945 */ /* 0x000fe20003800000 */
[----:B--2---:R-:W-:Y:S03]  /*6d40*/  @P6 SEL R102, RZ, 0x1, !P0 ;  /* 0x00000001ff666807 */ /* 0x004fe60004000000 */
[----:B------:R-:W-:Y:S05]  /*6d50*/  @!P6 BRA `(.L_x_109) ;  /* 0x000000000074e947 */ /* 0x000fea0003800000 */
[----:B------:R-:W-:Y:S01]  /*6d60*/  ISETP.NE.AND P1, PT, R103, RZ, PT ;  /* 0x000000ff6700720c */ /* 0x000fe20003f25270 */
[----:B------:R-:W2:Y:S01]  /*6d70*/  S2R R0, SR_CgaCtaId ;  /* 0x0000000000007919 */ /* 0x000ea20000008800 */
[----:B------:R-:W-:Y:S01]  /*6d80*/  ISETP.NE.AND P0, PT, R102, RZ, PT ;  /* 0x000000ff6600720c */ /* 0x000fe20003f05270 */
[----:B------:R-:W-:Y:S10]  /*6d90*/  BSSY B0, `(.L_x_110) ;  /* 0x0000008000007945 */ /* 0x000ff40003800000 */
[----:B------:R-:W-:Y:S05]  /*6da0*/  @P1 IMAD R2, R90, 0x1000, R71 ;  /* 0x000010005a021824 */ /* 0x000fea00078e0247 */
[----:B------:R-:W-:Y:S05]  /*6db0*/  @P1 IADD3 R3, PT, PT, R2, UR44, RZ ;  /* 0x0000002c02031c10 */ /* 0x000fea000fffe0ff */
[----:B------:R-:W-:Y:S01]  /*6dc0*/  @P1 IMAD.IADD R3, R3, 0x1, R108 ;  /* 0x0000000103031824 */ /* 0x000fe200078e026c */
[----:B------:R-:W-:Y:S06]  /*6dd0*/  @P0 BRA `(.L_x_111) ;  /* 0x00000000000c0947 */ /* 0x000fec0003800000 */
[----:B------:R-:W-:Y:S04]  /*6de0*/  SHF.L.U32 R4, R89, 0x1f, RZ ;  /* 0x0000001f59047819 */ /* 0x000fe800000006ff */
[----:B------:R-:W3:Y:S02]  /*6df0*/  SYNCS.PHASECHK.TRANS64.TRYWAIT P0, [R109+URZ+0x80], R4 ;  /* 0x000080046d0075a7 */ /* 0x000ee400080011ff */
[----:B---3--:R-:W-:Y:S05]  /*6e00*/  @!P0 BRA `(.L_x_112) ;  /* 0x0000001800108947 */ /* 0x008fea0003800000 */
.L_x_111:
[----:B------:R-:W-:Y:S05]  /*6e10*/  BSYNC B0 ;  /* 0x0000000000007941 */ /* 0x000fea0003800000 */
.L_x_110:
[----:B------:R-:W-:Y:S01]  /*6e20*/  ISETP.NE.AND P0, PT, R103, RZ, PT ;  /* 0x000000ff6700720c */ /* 0x000fe20003f05270 */
[----:B---3--:R-:W-:Y:S02]  /*6e30*/  VIADD R109, R109, 0x90 ;  /* 0x000000906d6d7836 */ /* 0x008fe40000000000 */
[----:B------:R-:W-:Y:S03]  /*6e40*/  VIADD R90, R90, 0x1 ;  /* 0x000000015a5a7836 */ /* 0x000fe60000000000 */
[----:B--2---:R-:W-:Y:S07]  /*6e50*/  PRMT R0, R0, 0x654, R109 ;  /* 0x0000065400007816 */ /* 0x004fee000000006d */
[----:B------:R2:W3:Y:S04]  /*6e60*/  @P0 LDS.128 R72, [R2+UR44+0x200] ;  /* 0x0002002c02480984 */ /* 0x0004e80008000c00 */
[----:B------:R2:W4:Y:S01]  /*6e70*/  @P0 LDS.128 R76, [R3+0x210] ;  /* 0x00021000034c0984 */ /* 0x0005220000000c00 */
        /* <DEDUP_REMOVED lines=10> */
[----:B--23--:R-:W-:Y:S02]  /*6f20*/  LOP3.LUT R89, R89, R0, RZ, 0x3c, !PT ;  /* 0x0000000059597212 */ /* 0x00cfe400078e3cff */
.L_x_109:
[----:B------:R-:W-:Y:S05]  /*6f30*/  BSYNC B1 ;  /* 0x0000000000017941 */ /* 0x000fea0003800000 */
.L_x_108:
[----:B------:R-:W-:Y:S05]  /*6f40*/  VIADD R0, R39, 0x40 ;  /* 0x0000004027007836 */ /* 0x000fea0000000000 */
[----:B------:R-:W-:Y:S04]  /*6f50*/  SHF.R.U32.HI R0, RZ, 0x15, R0 ;  /* 0x00000015ff007819 */ /* 0x000fe80000011600 */
[----:B------:R-:W-:Y:S11]  /*6f60*/  LOP3.LUT P0, RZ, R0, 0x3, R85, 0x48, !PT ;  /* 0x0000000300ff7812 */ /* 0x000ff60007804855 */
[----:B------:R-:W-:Y:S02]  /*6f70*/  @!UPT UIADD3 URZ, UPT, UPT, URZ, URZ, URZ ;  /* 0x000000fffffff290 */ /* 0x000fe4000fffe0ff */
[----:B------:R-:W-:Y:S05]  /*6f80*/  @!P0 BRA `(.L_x_113) ;  /* 0x0000000000408947 */ /* 0x000fea0003800000 */
[----:B------:R-:W2:Y:S01]  /*6f90*/  LDCU.64 UR8, c[0x4][0x70] ;  /* 0x01000e00ff0877ac */ /* 0x000ea20008000a00 */
[----:B------:R-:W-:Y:S01]  /*6fa0*/  MOV R3, 0x0 ;  /* 0x0000000000037802 */ /* 0x000fe20000000f00 */
[----:B------:R-:W-:Y:S02]  /*6fb0*/  HFMA2 R12, -RZ, RZ, 0, 5.9604644775390625e-08 ;  /* 0x00000001ff0c7431 */ /* 0x000fe400000001ff */
[----:B------:R-:W-:Y:S02]  /*6fc0*/  IMAD.MOV.U32 R8, RZ, RZ, 0x192 ;  /* 0x00000192ff087424 */ /* 0x000fe400078e00ff */
[----:B------:R-:W-:Y:S01]  /*6fd0*/  IMAD.MOV.U32 R13, RZ, RZ, RZ ;  /* 0x000000ffff0d7224 */ /* 0x000fe200078e00ff */
[----:B------:R-:W3:Y:S01]  /*6fe0*/  LDCU.64 UR6, c[0x4][0x78] ;  /* 0x01000f00ff0677ac */ /* 0x000ee20008000a00 */
[----:B------:R-:W1:Y:S01]  /*6ff0*/  LDC.64 R2, c[0x4][R3] ;  /* 0x0100000003027b82 */ /* 0x000e620000000a00 */
[----:B------:R-:W5:Y:S01]  /*7000*/  LDCU.64 UR4, c[0x4][0x10] ;  /* 0x01000200ff0477ac */ /* 0x000f620008000a00 */
[----:B--2---:R-:W-:Y:S01]  /*7010*/  MOV R5, UR9 ;  /* 0x0000000900057c02 */ /* 0x004fe20008000f00 */
[----:B------:R-:W-:Y:S01]  /*7020*/  IMAD.U32 R4, RZ, RZ, UR8 ;  /* 0x00000008ff047e24 */ /* 0x000fe2000f8e00ff */
[----:B---3--:R-:W-:Y:S01]  /*7030*/  MOV R7, UR7 ;  /* 0x0000000700077c02 */ /* 0x008fe20008000f00 */
[----:B------:R-:W-:Y:S01]  /*7040*/  IMAD.U32 R6, RZ, RZ, UR6 ;  /* 0x00000006ff067e24 */ /* 0x000fe2000f8e00ff */
[----:B-----5:R-:W-:Y:S01]  /*7050*/  MOV R11, UR5 ;  /* 0x00000005000b7c02 */ /* 0x020fe20008000f00 */
[----:B------:R-:W-:Y:S02]  /*7060*/  IMAD.U32 R10, RZ, RZ, UR4 ;  /* 0x00000004ff0a7e24 */ /* 0x000fe4000f8e00ff */
[----:B------:R-:W-:Y:S07]  /*7070*/  LEPC R20, `(.L_x_113) ;  /* 0x000000001014794e */ /* 0x000fee0000000000 */
[----:B-1--4-:R-:W-:Y:S05]  /*7080*/  CALL.ABS.NOINC R2 ;  /* 0x0000000002007343 */ /* 0x012fea0003c00000 */
.L_x_113:
[----:B------:R-:W-:Y:S01]  /*7090*/  ISETP.NE.AND P0, PT, R95, RZ, PT ;  /* 0x000000ff5f00720c */ /* 0x000fe20003f05270 */
[----:B------:R-:W-:Y:S05]  /*70a0*/  WARPSYNC.ALL ;  /* 0x0000000000007948 */ /* 0x000fea0003800000 */
[----:B------:R-:W-:Y:S01]  /*70b0*/  R2UR UR4, R39 ;  /* 0x00000000270472ca */ /* 0x000fe200000e0000 */
[----:B------:R-:W2:Y:S01]  /*70c0*/  S2UR UR6, SR_CgaCtaId ;  /* 0x00000000000679c3 */ /* 0x000ea20000008800 */
[-C--:B------:R-:W-:Y:S01]  /*70d0*/  F2FP.F16.E4M3.UNPACK_B R42, R72.reuse ;  /* 0x00000048ff2a723e */ /* 0x080fe200020006ff */
[----:B------:R-:W-:Y:S01]  /*70e0*/  BSSY.RECONVERGENT B0, `(.L_x_114) ;  /* 0x000009c000007945 */ /* 0x000fe20003800200 */
[----:B------:R-:W-:Y:S02]  /*70f0*/  F2FP.F16.E4M3.UNPACK_B R72, R72.H1 ;  /* 0x00000048ff48723e */ /* 0x000fe400030006ff */
[-C--:B------:R-:W-:Y:S01]  /*7100*/  F2FP.F16.E4M3.UNPACK_B R46, R73.reuse ;  /* 0x00000049ff2e723e */ /* 0x080fe200020006ff */
[--C-:B------:R-:W-:Y:S01]  /*7110*/  HADD2.F32 R40, -RZ, R42.reuse.H0_H0 ;  /* 0x2000002aff287230 */ /* 0x100fe20000004100 */
[----:B------:R-:W-:Y:S01]  /*7120*/  F2FP.F16.E4M3.UNPACK_B R73, R73.H1 ;  /* 0x00000049ff49723e */ /* 0x000fe200030006ff */
[----:B------:R-:W-:Y:S01]  /*7130*/  HADD2.F32 R42, -RZ, R42.H1_H1 ;  /* 0x3000002aff2a7230 */ /* 0x000fe20000004100 */
[-C--:B------:R-:W-:Y:S01]  /*7140*/  F2FP.F16.E4M3.UNPACK_B R50, R74.reuse ;  /* 0x0000004aff32723e */ /* 0x080fe200020006ff */
[----:B------:R-:W-:Y:S01]  /*7150*/  HADD2.F32 R43, -RZ, R72.H0_H0 ;  /* 0x20000048ff2b7230 */ /* 0x000fe20000004100 */
[----:B------:R-:W-:Y:S01]  /*7160*/  F2FP.F16.E4M3.UNPACK_B R74, R74.H1 ;  /* 0x0000004aff4a723e */ /* 0x000fe200030006ff */
[----:B------:R-:W-:Y:S01]  /*7170*/  LDTM.16dp32bit_t0_t15.x32 R4, tmem[UR4+0x40] ;  /* 0x00004004000479ee */ /* 0x000fe20008a80000 */
[----:B------:R-:W3:Y:S01]  /*7180*/  LDTM.16dp32bit_t16_t31.x32 R4, tmem[UR4+0x60] ;  /* 0x00006004000479ee */ /* 0x000ee20008aa0000 */
[----:B------:R-:W-:Y:S01]  /*7190*/  NOP ;  /* 0x0000000000007918 */ /* 0x000fe20000000000 */
[--C-:B------:R-:W-:Y:S01]  /*71a0*/  HADD2.F32 R45, -RZ, R46.reuse.H0_H0 ;  /* 0x2000002eff2d7230 */ /* 0x100fe20000004100 */
[----:B------:R-:W-:Y:S01]  /*71b0*/  R2UR UR5, R100 ;  /* 0x00000000640572ca */ /* 0x000fe200000e0000 */
[----:B------:R-:W-:Y:S01]  /*71c0*/  HADD2.F32 R46, -RZ, R46.H1_H1 ;  /* 0x3000002eff2e7230 */ /* 0x000fe20000004100 */
[----:B------:R-:W-:Y:S01]  /*71d0*/  F2FP.F16.E4M3.UNPACK_B R54, R75 ;  /* 0x0000004bff36723e */ /* 0x000fe200020006ff */
[--C-:B------:R-:W-:Y:S01]  /*71e0*/  HADD2.F32 R49, -RZ, R50.reuse.H0_H0 ;  /* 0x20000032ff317230 */ /* 0x100fe20000004100 */
[----:B----4-:R-:W-:Y:S01]  /*71f0*/  F2FP.F16.E4M3.UNPACK_B R58, R76 ;  /* 0x0000004cff3a723e */ /* 0x010fe200020006ff */
[----:B------:R-:W-:Y:S01]  /*7200*/  HADD2.F32 R50, -RZ, R50.H1_H1 ;  /* 0x30000032ff327230 */ /* 0x000fe20000004100 */
[----:B------:R-:W-:Y:S01]  /*7210*/  F2FP.F16.E4M3.UNPACK_B R62, R77 ;  /* 0x0000004dff3e723e */ /* 0x000fe200020006ff */
[--C-:B------:R-:W-:Y:S01]  /*7220*/  HADD2.F32 R53, -RZ, R54.reuse.H0_H0 ;  /* 0x20000036ff357230 */ /* 0x100fe20000004100 */
[----:B------:R-:W-:Y:S01]  /*7230*/  F2FP.F16.E4M3.UNPACK_B R66, R78 ;  /* 0x0000004eff42723e */ /* 0x000fe200020006ff */
[----:B------:R-:W-:Y:S01]  /*7240*/  HADD2.F32 R54, -RZ, R54.H1_H1 ;  /* 0x30000036ff367230 */ /* 0x000fe20000004100 */
[----:B------:R-:W-:Y:S01]  /*7250*/  F2FP.F16.E4M3.UNPACK_B R69, R79 ;  /* 0x0000004fff45723e */ /* 0x000fe200020006ff */
[--C-:B------:R-:W-:Y:S01]  /*7260*/  HADD2.F32 R57, -RZ, R58.reuse.H0_H0 ;  /* 0x2000003aff397230 */ /* 0x100fe20000004100 */
[----:B------:R-:W-:Y:S01]  /*7270*/  F2FP.F16.E4M3.UNPACK_B R75, R75.H1 ;  /* 0x0000004bff4b723e */ /* 0x000fe200030006ff */
[----:B------:R-:W-:Y:S01]  /*7280*/  UIADD3 UR4, UPT, UPT, UR5, 0xf0, URZ ;  /* 0x000000f005047890 */ /* 0x000fe2000fffe0ff */
[----:B------:R-:W-:Y:S01]  /*7290*/  HADD2.F32 R59, -RZ, R58.H1_H1 ;  /* 0x3000003aff3b7230 */ /* 0x000fe20000004100 */
[----:B------:R-:W-:Y:S01]  /*72a0*/  F2FP.F16.E4M3.UNPACK_B R76, R76.H1 ;  /* 0x0000004cff4c723e */ /* 0x000fe200030006ff */
[--C-:B------:R-:W-:Y:S01]  /*72b0*/  HADD2.F32 R61, -RZ, R62.reuse.H0_H0 ;  /* 0x2000003eff3d7230 */ /* 0x100fe20000004100 */
[----:B------:R-:W-:Y:S01]  /*72c0*/  F2FP.F16.E4M3.UNPACK_B R77, R77.H1 ;  /* 0x0000004dff4d723e */ /* 0x000fe200030006ff */
[----:B------:R-:W-:Y:S01]  /*72d0*/  HADD2.F32 R62, -RZ, R62.H1_H1 ;  /* 0x3000003eff3e7230 */ /* 0x000fe20000004100 */
[----:B------:R-:W-:Y:S01]  /*72e0*/  F2FP.F16.E4M3.UNPACK_B R78, R78.H1 ;  /* 0x0000004eff4e723e */ /* 0x000fe200030006ff */
[--C-:B------:R-:W-:Y:S01]  /*72f0*/  HADD2.F32 R65, -RZ, R66.reuse.H0_H0 ;  /* 0x20000042ff417230 */ /* 0x100fe20000004100 */
[----:B--2---:R-:W-:Y:S01]  /*7300*/  UPRMT UR4, UR6, 0x654, UR4 ;  /* 0x0000065406047896 */ /* 0x004fe20008000004 */
        /* <DEDUP_REMOVED lines=8> */
[----:B------:R-:W-:Y:S01]  /*7390*/  SYNCS.ARRIVE.TRANS64.RED.A1T0 RZ, [UR4], RZ ;  /* 0x000000ffffff79a7 */ /* 0x000fe20008100404 */
        /* <DEDUP_REMOVED lines=15> */
[--C-:B------:R-:W-:Y:S02]  /*7490*/  HADD2.F32 R47, -RZ, R73.reuse.H0_H0 ;  /* 0x20000049ff2f7230 */ /* 0x100fe40000004100 */
[C---:B------:R-:W-:Y:S01]  /*74a0*/  FMUL R10, R38.reuse, R10 ;  /* 0x0000000a260a7220 */ /* 0x040fe20000400000 */
[C---:B------:R-:W-:Y:S01]  /*74b0*/  FFMA R6, R41.reuse, R43, R6 ;  /* 0x0000002b29067223 */ /* 0x040fe20000000006 */
[----:B------:R-:W-:Y:S02]  /*74c0*/  HADD2.F32 R48, -RZ, R73.H1_H1 ;  /* 0x30000049ff307230 */ /* 0x000fe40000004100 */
[C---:B------:R-:W-:Y:S01]  /*74d0*/  FFMA R7, R41.reuse, R44, R7 ;  /* 0x0000002c29077223 */ /* 0x040fe20000000007 */
[C---:B------:R-:W-:Y:S01]  /*74e0*/  FFMA R8, R41.reuse, R45, R8 ;  /* 0x0000002d29087223 */ /* 0x040fe20000000008 */
[C---:B------:R-:W-:Y:S01]  /*74f0*/  FFMA R9, R41.reuse, R46, R9 ;  /* 0x0000002e29097223 */ /* 0x040fe20000000009 */
[----:B------:R-:W-:Y:S01]  /*7500*/  FFMA R10, R41, R47, R10 ;  /* 0x0000002f290a7223 */ /* 0x000fe2000000000a */
[----:B------:R-:W-:Y:S01]  /*7510*/  HADD2.F32 R43, -RZ, R69.H0_H0 ;  /* 0x20000045ff2b7230 */ /* 0x000fe20000004100 */
[----:B-1----:R-:W-:Y:S01]  /*7520*/  F2FP.SATFINITE.E4M3.F32.PACK_AB_MERGE_C R96, R7, R6, RZ ;  /* 0x000000060760723e */ /* 0x002fe200048070ff */
[C---:B------:R-:W-:Y:S01]  /*7530*/  FMUL R11, R38.reuse, R11 ;  /* 0x0000000b260b7220 */ /* 0x040fe20000400000 */
[--C-:B------:R-:W-:Y:S02]  /*7540*/  HADD2.F32 R51, -RZ, R74.reuse.H0_H0 ;  /* 0x2000004aff337230 */ /* 0x100fe40000004100 */
[C---:B------:R-:W-:Y:S01]  /*7550*/  FMUL R14, R38.reuse, R14 ;  /* 0x0000000e260e7220 */ /* 0x040fe20000400000 */
[----:B------:R-:W-:Y:S01]  /*7560*/  HADD2.F32 R52, -RZ, R74.H1_H1 ;  /* 0x3000004aff347230 */ /* 0x000fe20000004100 */
[----:B------:R-:W-:Y:S01]  /*7570*/  F2FP.SATFINITE.E4M3.F32.PACK_AB_MERGE_C R96, R5, R4, R96 ;  /* 0x000000040560723e */ /* 0x000fe20004807060 */
[C---:B------:R-:W-:Y:S01]  /*7580*/  FFMA R11, R41.reuse, R48, R11 ;  /* 0x00000030290b7223 */ /* 0x040fe2000000000b */
[C---:B------:R-:W-:Y:S01]  /*7590*/  FFMA R12, R41.reuse, R49, R12 ;  /* 0x00000031290c7223 */ /* 0x040fe2000000000c */
[C---:B------:R-:W-:Y:S01]  /*75a0*/  FFMA R13, R41.reuse, R50, R13 ;  /* 0x00000032290d7223 */ /* 0x040fe2000000000d */
[----:B------:R-:W-:Y:S01]  /*75b0*/  FFMA R14, R41, R51, R14 ;  /* 0x00000033290e7223 */ /* 0x000fe2000000000e */
[C---:B------:R-:W-:Y:S01]  /*75c0*/  FMUL R15, R38.reuse, R15 ;  /* 0x0000000f260f7220 */ /* 0x040fe20000400000 */
[----:B------:R-:W-:Y:S01]  /*75d0*/  F2FP.F16.E4M3.UNPACK_B R79, R79.H1 ;  /* 0x0000004fff4f723e */ /* 0x000fe200030006ff */
[--C-:B------:R-:W-:Y:S01]  /*75e0*/  HADD2.F32 R55, -RZ, R75.reuse.H0_H0 ;  /* 0x2000004bff377230 */ /* 0x100fe20000004100 */
[----:B------:R-:W-:Y:S01]  /*75f0*/  F2FP.SATFINITE.E4M3.F32.PACK_AB_MERGE_C R97, R11, R10, RZ ;  /* 0x0000000a0b61723e */ /* 0x000fe200048070ff */
[C---:B------:R-:W-:Y:S01]  /*7600*/  FFMA R15, R41.reuse, R52, R15 ;  /* 0x00000034290f7223 */ /* 0x040fe2000000000f */
[C---:B------:R-:W-:Y:S01]  /*7610*/  FFMA R16, R41.reuse, R53, R16 ;  /* 0x0000003529107223 */ /* 0x040fe20000000010 */
[----:B------:R-:W-:Y:S01]  /*7620*/  FFMA R17, R41, R54, R17 ;  /* 0x0000003629117223 */ /* 0x000fe20000000011 */
[----:B------:R-:W-:Y:S01]  /*7630*/  F2FP.SATFINITE.E4M3.F32.PACK_AB_MERGE_C R97, R9, R8, R97 ;  /* 0x000000080961723e */ /* 0x000fe20004807061 */
[----:B------:R-:W-:Y:S01]  /*7640*/  HADD2.F32 R56, -RZ, R75.H1_H1 ;  /* 0x3000004bff387230 */ /* 0x000fe20000004100 */
[----:B------:R-:W-:Y:S01]  /*7650*/  F2FP.SATFINITE.E4M3.F32.PACK_AB_MERGE_C R98, R15, R14, RZ ;  /* 0x0000000e0f62723e */ /* 0x000fe200048070ff */
[C---:B------:R-:W-:Y:S01]  /*7660*/  FMUL R18, R38.reuse, R18 ;  /* 0x0000001226127220 */ /* 0x040fe20000400000 */
[C---:B------:R-:W-:Y:S01]  /*7670*/  FMUL R19, R38.reuse, R19 ;  /* 0x0000001326137220 */ /* 0x040fe20000400000 */
[--C-:B------:R-:W-:Y:S02]  /*7680*/  HADD2.F32 R58, -RZ, R76.reuse.H0_H0 ;  /* 0x2000004cff3a7230 */ /* 0x100fe40000004100 */
[C---:B------:R-:W-:Y:S01]  /*7690*/  FMUL R3, R38.reuse, R22 ;  /* 0x0000001626037220 */ /* 0x040fe20000400000 */
[C---:B------:R-:W-:Y:S01]  /*76a0*/  FFMA R18, R41.reuse, R55, R18 ;  /* 0x0000003729127223 */ /* 0x040fe20000000012 */
[----:B------:R-:W-:Y:S02]  /*76b0*/  HADD2.F32 R60, -RZ, R76.H1_H1 ;  /* 0x3000004cff3c7230 */ /* 0x000fe40000004100 */
        /* <DEDUP_REMOVED lines=42> */
[----:B------:R-:W-:Y:S03]  /*7960*/  IADD3 R70, PT, PT, R36, 0x1, RZ ;  /* 0x0000000124467810 */ /* 0x000fe60007ffe0ff */
        /* <DEDUP_REMOVED lines=10> */
[----:B------:R-:W-:Y:S02]  /*7a10*/  UIADD3 UR9, UPT, UPT, UR49, 0x40, URZ ;  /* 0x0000004031097890 */ /* 0x000fe4000fffe0ff */
[----:B------:R-:W-:Y:S01]  /*7a20*/  UIADD3 UR8, UPT, UPT, UR44, 0x3200, URZ ;  /* 0x000032002c087890 */ /* 0x000fe2000fffe0ff */
[----:B------:R-:W-:Y:S01]  /*7a30*/  UMOV UR10, UR50 ;  /* 0x00000032000a7c82 */ /* 0x000fe20008000000 */
[----:B------:R-:W-:Y:S01]  /*7a40*/  UMOV UR11, UR36 ;  /* 0x00000024000b7c82 */ /* 0x000fe20008000000 */
[----:B--2---:R-:W-:Y:S04]  /*7a50*/  UIADD3 UR4, UP0, UPT, UR6, 0x680, URZ ;  /* 0x0000068006047890 */ /* 0x004fe8000ff1e0ff */
[----:B------:R-:W-:Y:S09]  /*7a60*/  UIADD3.X UR5, UPT, UPT, URZ, UR7, URZ, UP0, !UPT ;  /* 0x00000007ff057290 */ /* 0x000ff200087fe4ff */
[----:B------:R2:W-:Y:S01]  /*7a70*/  UTMASTG.3D [UR8], [UR4] ;  /* 0x00000008040073b5 */ /* 0x0005e20008010000 */
[----:B------:R0:W-:Y:S01]  /*7a80*/  UTMACMDFLUSH ;  /* 0x00000000000079b7 */ /* 0x0001e20000000000 */
[----:B--2---:R-:W-:Y:S04]  /*7a90*/  DEPBAR.LE SB0, 0x1 ;  /* 0x000080400000791a */ /* 0x004fe80000000000 */
.L_x_115:
[----:B------:R-:W-:Y:S05]  /*7aa0*/  BSYNC.RECONVERGENT B0 ;  /* 0x0000000000007941 */ /* 0x000fea0003800200 */
.L_x_114:
[----:B------:R-:W-:Y:S01]  /*7ab0*/  BAR.SYNC.DEFER_BLOCKING 0x1, 0x80 ;  /* 0x0042000000007b1d */ /* 0x000fe20000010000 */
[----:B------:R-:W-:Y:S01]  /*7ac0*/  ISETP.NE.AND P0, PT, R87, 0x2, PT ;  /* 0x000000025700780c */ /* 0x000fe20003f05270 */
[----:B------:R-:W-:Y:S01]  /*7ad0*/  UISETP.NE.AND UP0, UPT, UR45, URZ, UPT ;  /* 0x000000ff2d00728c */ /* 0x000fe2000bf05270 */
[----:B------:R-:W-:Y:S01]  /*7ae0*/  ISETP.NE.AND P1, PT, R70, 0x4, PT ;  /* 0x000000044600780c */ /* 0x000fe20003f25270 */
[----:B------:R-:W-:Y:S01]  /*7af0*/  UIADD3 UR30, UPT, UPT, UR37, UR59, URZ ;  /* 0x0000003b251e7290 */ /* 0x000fe2000fffe0ff */
[----:B------:R-:W-:Y:S01]  /*7b00*/  SEL R0, RZ, 0x1, P0 ;  /* 0x00000001ff007807 */ /* 0x000fe20000000000 */
[----:B------:R-:W-:Y:S01]  /*7b10*/  UIADD3 UR20, UPT, UPT, UR38, UR62, URZ ;  /* 0x0000003e26147290 */ /* 0x000fe2000fffe0ff */
[----:B------:R-:W-:Y:S02]  /*7b20*/  SEL R3, RZ, 0x1, P1 ;  /* 0x00000001ff037807 */ /* 0x000fe40000800000 */
[----:B------:R-:W-:Y:S02]  /*7b30*/  LOP3.LUT R91, R91, R0, RZ, 0x3c, !PT ;  /* 0x000000005b5b7212 */ /* 0x000fe400078e3cff */
[----:B------:R-:W-:Y:S02]  /*7b40*/  LOP3.LUT R92, R92, R3, RZ, 0x3c, !PT ;  /* 0x000000035c5c7212 */ /* 0x000fe400078e3cff */
[----:B------:R-:W-:Y:S02]  /*7b50*/  SEL R87, R87, RZ, P0 ;  /* 0x000000ff57577207 */ /* 0x000fe40000000000 */
[----:B------:R-:W-:Y:S01]  /*7b60*/  SEL R36, R70, RZ, P1 ;  /* 0x000000ff46247207 */ /* 0x000fe20000800000 */
[----:B------:R-:W-:Y:S01]  /*7b70*/  UMOV UR36, UR58 ;  /* 0x0000003a00247c82 */ /* 0x000fe20008000000 */
[----:B------:R-:W-:Y:S05]  /*7b80*/  BRA.U UP0, `(.L_x_116) ;  /* 0xffffffd500987547 */ /* 0x000fea000b83ffff */
[----:B------:R-:W-:Y:S05]  /*7b90*/  EXIT ;  /* 0x000000000000794d */ /* 0x000fea0003800000 */
.L_x_25:
[----:B-1----:R1:W3:Y:S02]  /*7ba0*/  SYNCS.PHASECHK.TRANS64.TRYWAIT P0, [R0+URZ+0x120], R3 ;  /* 0x00012003000075a7 */ /* 0x0022e400080011ff */
[----:B---3--:R-:W-:Y:S05]  /*7bb0*/  @!P0 NANOSLEEP.SYNCS 0x989680 ;  /* 0x009896800000895d */ /* 0x008fea0003900000 */
[----:B------:R-:W3:Y:S02]  /*7bc0*/  @!P0 SYNCS.PHASECHK.TRANS64 P0, [R0+URZ+0x120], R3 ;  /* 0x00012003000085a7 */ /* 0x000ee400080010ff */
[----:B---3--:R-:W-:Y:S05]  /*7bd0*/  @!P0 BRA `(.L_x_25) ;  /* 0xfffffffc00f08947 */ /* 0x008fea000383ffff */
[----:B------:R-:W-:Y:S05]  /*7be0*/  BRA `(.L_x_117) ;  /* 0xffffff9c00407947 */ /* 0x000fea000383ffff */
.L_x_28:
[----:B-1----:R-:W-:-:S07]  /*7bf0*/  MOV R0, UR33 ;  /* 0x0000002100007c02 */ /* 0x002fce0008000f00 */
.L_x_118:
[----:B-1----:R1:W3:Y:S02]  /*7c00*/  SYNCS.PHASECHK.TRANS64.TRYWAIT P0, [R0+URZ+0x40], R3 ;  /* 0x00004003000075a7 */ /* 0x0022e400080011ff */
[----:B---3--:R-:W-:Y:S05]  /*7c10*/  @!P0 NANOSLEEP.SYNCS 0x989680 ;  /* 0x009896800000895d */ /* 0x008fea0003900000 */
[----:B------:R-:W3:Y:S02]  /*7c20*/  @!P0 SYNCS.PHASECHK.TRANS64 P0, [R0+URZ+0x40], R3 ;  /* 0x00004003000085a7 */ /* 0x000ee400080010ff */
[----:B---3--:R-:W-:Y:S05]  /*7c30*/  @!P0 BRA `(.L_x_118) ;  /* 0xfffffffc00f08947 */ /* 0x008fea000383ffff */
[----:B------:R-:W-:Y:S05]  /*7c40*/  BRA `(.L_x_27) ;  /* 0xffffff9c00807947 */ /* 0x000fea000383ffff */
.L_x_35:
[----:B-1----:R-:W-:-:S07]  /*7c50*/  MOV R0, UR9 ;  /* 0x0000000900007c02 */ /* 0x002fce0008000f00 */
.L_x_119:
[----:B-1----:R1:W3:Y:S02]  /*7c60*/  SYNCS.PHASECHK.TRANS64.TRYWAIT P0, [R0+URZ+0x40], R3 ;  /* 0x00004003000075a7 */ /* 0x0022e400080011ff */
[----:B---3--:R-:W-:Y:S05]  /*7c70*/  @!P0 NANOSLEEP.SYNCS 0x989680 ;  /* 0x009896800000895d */ /* 0x008fea0003900000 */
[----:B------:R-:W3:Y:S02]  /*7c80*/  @!P0 SYNCS.PHASECHK.TRANS64 P0, [R0+URZ+0x40], R3 ;  /* 0x00004003000085a7 */ /* 0x000ee400080010ff */
[----:B---3--:R-:W-:Y:S05]  /*7c90*/  @!P0 BRA `(.L_x_119) ;  /* 0xfffffffc00f08947 */ /* 0x008fea000383ffff */
[----:B------:R-:W-:Y:S05]  /*7ca0*/  BRA `(.L_x_34) ;  /* 0xffffffa0003c7947 */ /* 0x000fea000383ffff */
.L_x_40:
[----:B-1----:R1:W3:Y:S02]  /*7cb0*/  SYNCS.PHASECHK.TRANS64.TRYWAIT P0, [R3+URZ+0xb0], R0 ;  /* 0x0000b000030075a7 */ /* 0x0022e400080011ff */
[----:B---3--:R-:W-:Y:S05]  /*7cc0*/  @!P0 NANOSLEEP.SYNCS 0x989680 ;  /* 0x009896800000895d */ /* 0x008fea0003900000 */
[----:B------:R-:W3:Y:S02]  /*7cd0*/  @!P0 SYNCS.PHASECHK.TRANS64 P0, [R3+URZ+0xb0], R0 ;  /* 0x0000b000030085a7 */ /* 0x000ee400080010ff */
[----:B---3--:R-:W-:Y:S05]  /*7ce0*/  @!P0 BRA `(.L_x_40) ;  /* 0xfffffffc00f08947 */ /* 0x008fea000383ffff */
[----:B------:R-:W-:Y:S05]  /*7cf0*/  BRA `(.L_x_120) ;  /* 0xffffffa000dc7947 */ /* 0x000fea000383ffff */
.L_x_44:
[----:B-1----:R-:W-:-:S07]  /*7d00*/  MOV R0, UR4 ;  /* 0x0000000400007c02 */ /* 0x002fce0008000f00 */
.L_x_121:
[----:B-1----:R1:W3:Y:S02]  /*7d10*/  SYNCS.PHASECHK.TRANS64.TRYWAIT P0, [R0+URZ], R3 ;  /* 0x00000003000075a7 */ /* 0x0022e400080011ff */
[----:B---3--:R-:W-:Y:S05]  /*7d20*/  @!P0 NANOSLEEP.SYNCS 0x989680 ;  /* 0x009896800000895d */ /* 0x008fea0003900000 */
[----:B------:R-:W3:Y:S02]  /*7d30*/  @!P0 SYNCS.PHASECHK.TRANS64 P0, [R0+URZ], R3 ;  /* 0x00000003000085a7 */ /* 0x000ee400080010ff */
[----:B---3--:R-:W-:Y:S05]  /*7d40*/  @!P0 BRA `(.L_x_121) ;  /* 0xfffffffc00f08947 */ /* 0x008fea000383ffff */
[----:B------:R-:W-:Y:S05]  /*7d50*/  BRA `(.L_x_122) ;  /* 0xffffffa800807947 */ /* 0x000fea000383ffff */
.L_x_45:
[----:B------:R-:W-:-:S07]  /*7d60*/  MOV R0, UR5 ;  /* 0x0000000500007c02 */ /* 0x000fce0008000f00 */
.L_x_123:
[----:B-1----:R1:W3:Y:S02]  /*7d70*/  SYNCS.PHASECHK.TRANS64.TRYWAIT P0, [R0+URZ], R3 ;  /* 0x00000003000075a7 */ /* 0x0022e400080011ff */
[----:B---3--:R-:W-:Y:S05]  /*7d80*/  @!P0 NANOSLEEP.SYNCS 0x989680 ;  /* 0x009896800000895d */ /* 0x008fea0003900000 */
[----:B------:R-:W3:Y:S02]  /*7d90*/  @!P0 SYNCS.PHASECHK.TRANS64 P0, [R0+URZ], R3 ;  /* 0x00000003000085a7 */ /* 0x000ee400080010ff */
[----:B---3--:R-:W-:Y:S05]  /*7da0*/  @!P0 BRA `(.L_x_123) ;  /* 0xfffffffc00f08947 */ /* 0x008fea000383ffff */
[----:B------:R-:W-:Y:S05]  /*7db0*/  BRA `(.L_x_124) ;  /* 0xffffffa8008c7947 */ /* 0x000fea000383ffff */
.L_x_46:
[----:B------:R-:W-:-:S07]  /*7dc0*/  MOV R0, UR5 ;  /* 0x0000000500007c02 */ /* 0x000fce0008000f00 */
.L_x_125:
[----:B-1----:R1:W3:Y:S02]  /*7dd0*/  SYNCS.PHASECHK.TRANS64.TRYWAIT P0, [R0+URZ], R3 ;  /* 0x00000003000075a7 */ /* 0x0022e400080011ff */
[----:B---3--:R-:W-:Y:S05]  /*7de0*/  @!P0 NANOSLEEP.SYNCS 0x989680 ;  /* 0x009896800000895d */ /* 0x008fea0003900000 */
[----:B------:R-:W3:Y:S02]  /*7df0*/  @!P0 SYNCS.PHASECHK.TRANS64 P0, [R0+URZ], R3 ;  /* 0x00000003000085a7 */ /* 0x000ee400080010ff */
[----:B---3--:R-:W-:Y:S05]  /*7e00*/  @!P0 BRA `(.L_x_125) ;  /* 0xfffffffc00f08947 */ /* 0x008fea000383ffff */
[----:B------:R-:W-:Y:S05]  /*7e10*/  BRA `(.L_x_126) ;  /* 0xffffffa800987947 */ /* 0x000fea000383ffff */
.L_x_47:
[----:B------:R-:W-:-:S07]  /*7e20*/  MOV R0, UR5 ;  /* 0x0000000500007c02 */ /* 0x000fce0008000f00 */
.L_x_127:
[----:B-1----:R1:W3:Y:S02]  /*7e30*/  SYNCS.PHASECHK.TRANS64.TRYWAIT P0, [R0+URZ], R3 ;  /* 0x00000003000075a7 */ /* 0x0022e400080011ff */
[----:B---3--:R-:W-:Y:S05]  /*7e40*/  @!P0 NANOSLEEP.SYNCS 0x989680 ;  /* 0x009896800000895d */ /* 0x008fea0003900000 */
[----:B------:R-:W3:Y:S02]  /*7e50*/  @!P0 SYNCS.PHASECHK.TRANS64 P0, [R0+URZ], R3 ;  /* 0x00000003000085a7 */ /* 0x000ee400080010ff */
[----:B---3--:R-:W-:Y:S05]  /*7e60*/  @!P0 BRA `(.L_x_127) ;  /* 0xfffffffc00f08947 */ /* 0x008fea000383ffff */
[----:B------:R-:W-:Y:S05]  /*7e70*/  BRA `(.L_x_128) ;  /* 0xffffffa800a47947 */ /* 0x000fea000383ffff */
.L_x_48:
[----:B------:R-:W-:-:S07]  /*7e80*/  MOV R0, UR5 ;  /* 0x0000000500007c02 */ /* 0x000fce0008000f00 */
.L_x_129:
[----:B-1----:R1:W3:Y:S02]  /*7e90*/  SYNCS.PHASECHK.TRANS64.TRYWAIT P0, [R0+URZ], R3 ;  /* 0x00000003000075a7 */ /* 0x0022e400080011ff */
[----:B---3--:R-:W-:Y:S05]  /*7ea0*/  @!P0 NANOSLEEP.SYNCS 0x989680 ;  /* 0x009896800000895d */ /* 0x008fea0003900000 */
[----:B------:R-:W3:Y:S02]  /*7eb0*/  @!P0 SYNCS.PHASECHK.TRANS64 P0, [R0+URZ], R3 ;  /* 0x00000003000085a7 */ /* 0x000ee400080010ff */
[----:B---3--:R-:W-:Y:S05]  /*7ec0*/  @!P0 BRA `(.L_x_129) ;  /* 0xfffffffc00f08947 */ /* 0x008fea000383ffff */
[----:B------:R-:W-:Y:S05]  /*7ed0*/  BRA `(.L_x_130) ;  /* 0xffffffa800b07947 */ /* 0x000fea000383ffff */
.L_x_49:
[----:B------:R-:W-:-:S07]  /*7ee0*/  MOV R0, UR5 ;  /* 0x0000000500007c02 */ /* 0x000fce0008000f00 */
.L_x_131:
[----:B-1----:R1:W3:Y:S02]  /*7ef0*/  SYNCS.PHASECHK.TRANS64.TRYWAIT P0, [R0+URZ], R3 ;  /* 0x00000003000075a7 */ /* 0x0022e400080011ff */
[----:B---3--:R-:W-:Y:S05]  /*7f00*/  @!P0 NANOSLEEP.SYNCS 0x989680 ;  /* 0x009896800000895d */ /* 0x008fea0003900000 */
[----:B------:R-:W3:Y:S02]  /*7f10*/  @!P0 SYNCS.PHASECHK.TRANS64 P0, [R0+URZ], R3 ;  /* 0x00000003000085a7 */ /* 0x000ee400080010ff */
[----:B---3--:R-:W-:Y:S05]  /*7f20*/  @!P0 BRA `(.L_x_131) ;  /* 0xfffffffc00f08947 */ /* 0x008fea000383ffff */
[----:B------:R-:W-:Y:S05]  /*7f30*/  BRA `(.L_x_132) ;  /* 0xffffffa800bc7947 */ /* 0x000fea000383ffff */
.L_x_50:
[----:B------:R-:W-:-:S07]  /*7f40*/  MOV R0, UR5 ;  /* 0x0000000500007c02 */ /* 0x000fce0008000f00 */
.L_x_133:
[----:B-1----:R1:W3:Y:S02]  /*7f50*/  SYNCS.PHASECHK.TRANS64.TRYWAIT P0, [R0+URZ], R3 ;  /* 0x00000003000075a7 */ /* 0x0022e400080011ff */
[----:B---3--:R-:W-:Y:S05]  /*7f60*/  @!P0 NANOSLEEP.SYNCS 0x989680 ;  /* 0x009896800000895d */ /* 0x008fea0003900000 */
[----:B------:R-:W3:Y:S02]  /*7f70*/  @!P0 SYNCS.PHASECHK.TRANS64 P0, [R0+URZ], R3 ;  /* 0x00000003000085a7 */ /* 0x000ee400080010ff */
[----:B---3--:R-:W-:Y:S05]  /*7f80*/  @!P0 BRA `(.L_x_133) ;  /* 0xfffffffc00f08947 */ /* 0x008fea000383ffff */
[----:B------:R-:W-:Y:S05]  /*7f90*/  BRA `(.L_x_134) ;  /* 0xffffffa800c87947 */ /* 0x000fea000383ffff */
.L_x_53:
[----:B--2---:R2:W3:Y:S02]  /*7fa0*/  SYNCS.PHASECHK.TRANS64.TRYWAIT P0, [R2+URZ+0x110], R5 ;  /* 0x00011005020075a7 */ /* 0x0044e400080011ff */
[----:B---3--:R-:W-:Y:S05]  /*7fb0*/  @!P0 NANOSLEEP.SYNCS 0x989680 ;  /* 0x009896800000895d */ /* 0x008fea0003900000 */
[----:B------:R-:W3:Y:S02]  /*7fc0*/  @!P0 SYNCS.PHASECHK.TRANS64 P0, [R2+URZ+0x110], R5 ;  /* 0x00011005020085a7 */ /* 0x000ee400080010ff */
[----:B---3--:R-:W-:Y:S05]  /*7fd0*/  @!P0 BRA `(.L_x_53) ;  /* 0xfffffffc00f08947 */ /* 0x008fea000383ffff */
[----:B------:R-:W-:Y:S05]  /*7fe0*/  BRA `(.L_x_135) ;  /* 0xffffffac002c7947 */ /* 0x000fea000383ffff */
.L_x_54:
[----:B------:R-:W-:-:S07]  /*7ff0*/  MOV R2, UR4 ;  /* 0x0000000400027c02 */ /* 0x000fce0008000f00 */
.L_x_136:
[----:B--2---:R2:W3:Y:S02]  /*8000*/  SYNCS.PHASECHK.TRANS64.TRYWAIT P0, [R2+URZ+0xc0], R5 ;  /* 0x0000c005020075a7 */ /* 0x0044e400080011ff */
[----:B---3--:R-:W-:Y:S05]  /*8010*/  @!P0 NANOSLEEP.SYNCS 0x989680 ;  /* 0x009896800000895d */ /* 0x008fea0003900000 */
[----:B------:R-:W3:Y:S02]  /*8020*/  @!P0 SYNCS.PHASECHK.TRANS64 P0, [R2+URZ+0xc0], R5 ;  /* 0x0000c005020085a7 */ /* 0x000ee400080010ff */
[----:B---3--:R-:W-:Y:S05]  /*8030*/  @!P0 BRA `(.L_x_136) ;  /* 0xfffffffc00f08947 */ /* 0x008fea000383ffff */
[----:B------:R-:W-:Y:S05]  /*8040*/  BRA `(.L_x_137) ;  /* 0xffffffac003c7947 */ /* 0x000fea000383ffff */
.L_x_55:
[----:B--2---:R2:W3:Y:S02]  /*8050*/  SYNCS.PHASECHK.TRANS64.TRYWAIT P1, [R2+URZ+0xb0], R5 ;  /* 0x0000b005020075a7 */ /* 0x0044e400080211ff */
[----:B---3--:R-:W-:Y:S05]  /*8060*/  @!P1 NANOSLEEP.SYNCS 0x989680 ;  /* 0x009896800000995d */ /* 0x008fea0003900000 */
[----:B------:R-:W3:Y:S02]  /*8070*/  @!P1 SYNCS.PHASECHK.TRANS64 P1, [R2+URZ+0xb0], R5 ;  /* 0x0000b005020095a7 */ /* 0x000ee400080210ff */
[----:B---3--:R-:W-:Y:S05]  /*8080*/  @!P1 BRA `(.L_x_55) ;  /* 0xfffffffc00f09947 */ /* 0x008fea000383ffff */
[----:B------:R-:W-:Y:S05]  /*8090*/  BRA `(.L_x_138) ;  /* 0xffffffac006c7947 */ /* 0x000fea000383ffff */
.L_x_58:
[----:B------:R-:W-:-:S07]  /*80a0*/  MOV R0, UR4 ;  /* 0x0000000400007c02 */ /* 0x000fce0008000f00 */
.L_x_139:
[----:B--2---:R2:W3:Y:S02]  /*80b0*/  SYNCS.PHASECHK.TRANS64.TRYWAIT P0, [R0+URZ+0xc0], R3 ;  /* 0x0000c003000075a7 */ /* 0x0044e400080011ff */
[----:B---3--:R-:W-:Y:S05]  /*80c0*/  @!P0 NANOSLEEP.SYNCS 0x989680 ;  /* 0x009896800000895d */ /* 0x008fea0003900000 */
[----:B------:R-:W3:Y:S02]  /*80d0*/  @!P0 SYNCS.PHASECHK.TRANS64 P0, [R0+URZ+0xc0], R3 ;  /* 0x0000c003000085a7 */ /* 0x000ee400080010ff */
[----:B---3--:R-:W-:Y:S05]  /*80e0*/  @!P0 BRA `(.L_x_139) ;  /* 0xfffffffc00f08947 */ /* 0x008fea000383ffff */
[----:B------:R-:W-:Y:S05]  /*80f0*/  BRA `(.L_x_57) ;  /* 0xffffffac00c07947 */ /* 0x000fea000383ffff */
.L_x_65:
[----:B-1----:R1:W2:Y:S02]  /*8100*/  SYNCS.PHASECHK.TRANS64.TRYWAIT P1, [R0+URZ+0xb0], R5 ;  /* 0x0000b005000075a7 */ /* 0x0022a400080211ff */
[----:B--2---:R-:W-:Y:S05]  /*8110*/  @!P1 NANOSLEEP.SYNCS 0x989680 ;  /* 0x009896800000995d */ /* 0x004fea0003900000 */
[----:B------:R-:W2:Y:S02]  /*8120*/  @!P1 SYNCS.PHASECHK.TRANS64 P1, [R0+URZ+0xb0], R5 ;  /* 0x0000b005000095a7 */ /* 0x000ea400080210ff */
[----:B--2---:R-:W-:Y:S05]  /*8130*/  @!P1 BRA `(.L_x_65) ;  /* 0xfffffffc00f09947 */ /* 0x004fea000383ffff */
[----:B------:R-:W-:Y:S05]  /*8140*/  BRA `(.L_x_140) ;  /* 0xffffffb400387947 */ /* 0x000fea000383ffff */
.L_x_66:
[----:B------:R-:W-:-:S07]  /*8150*/  MOV R3, UR31 ;  /* 0x0000001f00037c02 */ /* 0x000fce0008000f00 */
.L_x_141:
[----:B-1----:R1:W2:Y:S02]  /*8160*/  SYNCS.PHASECHK.TRANS64.TRYWAIT P0, [R3+URZ+0xf0], R0 ;  /* 0x0000f000030075a7 */ /* 0x0022a400080011ff */
[----:B--2---:R-:W-:Y:S05]  /*8170*/  @!P0 NANOSLEEP.SYNCS 0x989680 ;  /* 0x009896800000895d */ /* 0x004fea0003900000 */
[----:B------:R-:W2:Y:S02]  /*8180*/  @!P0 SYNCS.PHASECHK.TRANS64 P0, [R3+URZ+0xf0], R0 ;  /* 0x0000f000030085a7 */ /* 0x000ea400080010ff */
[----:B--2---:R-:W-:Y:S05]  /*8190*/  @!P0 BRA `(.L_x_141) ;  /* 0xfffffffc00f08947 */ /* 0x004fea000383ffff */
[----:B------:R-:W-:Y:S05]  /*81a0*/  BRA `(.L_x_142) ;  /* 0xffffffb400887947 */ /* 0x000fea000383ffff */
.L_x_69:
[----:B------:R-:W-:Y:S07]  /*81b0*/  MOV R0, UR5 ;  /* 0x0000000500007c02 */ /* 0x000fee0008000f00 */
.L_x_143:
[----:B-1----:R1:W2:Y:S02]  /*81c0*/  SYNCS.PHASECHK.TRANS64.TRYWAIT P0, [R0+URZ], R3 ;  /* 0x00000003000075a7 */ /* 0x0022a400080011ff */
[----:B--2---:R-:W-:Y:S05]  /*81d0*/  @!P0 NANOSLEEP.SYNCS 0x989680 ;  /* 0x009896800000895d */ /* 0x004fea0003900000 */
[----:B------:R-:W2:Y:S02]  /*81e0*/  @!P0 SYNCS.PHASECHK.TRANS64 P0, [R0+URZ], R3 ;  /* 0x00000003000085a7 */ /* 0x000ea400080010ff */
[----:B--2---:R-:W-:Y:S05]  /*81f0*/  @!P0 BRA `(.L_x_143) ;  /* 0xfffffffc00f08947 */ /* 0x004fea000383ffff */
[----:B------:R-:W-:Y:S05]  /*8200*/  BRA `(.L_x_68) ;  /* 0xffffffb400a47947 */ /* 0x000fea000383ffff */
.L_x_72:
[----:B------:R-:W-:-:S07]  /*8210*/  MOV R0, UR4 ;  /* 0x0000000400007c02 */ /* 0x000fce0008000f00 */
.L_x_144:
[----:B--2---:R2:W4:Y:S02]  /*8220*/  SYNCS.PHASECHK.TRANS64.TRYWAIT P0, [R0+URZ], R3 ;  /* 0x00000003000075a7 */ /* 0x00452400080011ff */
[----:B----4-:R-:W-:Y:S05]  /*8230*/  @!P0 NANOSLEEP.SYNCS 0x989680 ;  /* 0x009896800000895d */ /* 0x010fea0003900000 */
[----:B------:R-:W4:Y:S02]  /*8240*/  @!P0 SYNCS.PHASECHK.TRANS64 P0, [R0+URZ], R3 ;  /* 0x00000003000085a7 */ /* 0x000f2400080010ff */
[----:B----4-:R-:W-:Y:S05]  /*8250*/  @!P0 BRA `(.L_x_144) ;  /* 0xfffffffc00f08947 */ /* 0x010fea000383ffff */
[----:B------:R-:W-:Y:S05]  /*8260*/  BRA `(.L_x_145) ;  /* 0xffffffb800807947 */ /* 0x000fea000383ffff */
.L_x_73:
[----:B------:R-:W-:-:S07]  /*8270*/  MOV R0, UR5 ;  /* 0x0000000500007c02 */ /* 0x000fce0008000f00 */
.L_x_146:
[----:B-1----:R1:W2:Y:S02]  /*8280*/  SYNCS.PHASECHK.TRANS64.TRYWAIT P0, [R0+URZ], R3 ;  /* 0x00000003000075a7 */ /* 0x0022a400080011ff */
[----:B--2---:R-:W-:Y:S05]  /*8290*/  @!P0 NANOSLEEP.SYNCS 0x989680 ;  /* 0x009896800000895d */ /* 0x004fea0003900000 */
[----:B------:R-:W2:Y:S02]  /*82a0*/  @!P0 SYNCS.PHASECHK.TRANS64 P0, [R0+URZ], R3 ;  /* 0x00000003000085a7 */ /* 0x000ea400080010ff */
[----:B--2---:R-:W-:Y:S05]  /*82b0*/  @!P0 BRA `(.L_x_146) ;  /* 0xfffffffc00f08947 */ /* 0x004fea000383ffff */
[----:B------:R-:W-:Y:S05]  /*82c0*/  BRA `(.L_x_147) ;  /* 0xffffffb8008c7947 */ /* 0x000fea000383ffff */
.L_x_74:
[----:B------:R-:W-:-:S07]  /*82d0*/  MOV R0, UR5 ;  /* 0x0000000500007c02 */ /* 0x000fce0008000f00 */
.L_x_148:
[----:B-1----:R1:W2:Y:S02]  /*82e0*/  SYNCS.PHASECHK.TRANS64.TRYWAIT P0, [R0+URZ], R3 ;  /* 0x00000003000075a7 */ /* 0x0022a400080011ff */
[----:B--2---:R-:W-:Y:S05]  /*82f0*/  @!P0 NANOSLEEP.SYNCS 0x989680 ;  /* 0x009896800000895d */ /* 0x004fea0003900000 */
[----:B------:R-:W2:Y:S02]  /*8300*/  @!P0 SYNCS.PHASECHK.TRANS64 P0, [R0+URZ], R3 ;  /* 0x00000003000085a7 */ /* 0x000ea400080010ff */
[----:B--2---:R-:W-:Y:S05]  /*8310*/  @!P0 BRA `(.L_x_148) ;  /* 0xfffffffc00f08947 */ /* 0x004fea000383ffff */
[----:B------:R-:W-:Y:S05]  /*8320*/  BRA `(.L_x_149) ;  /* 0xffffffb800987947 */ /* 0x000fea000383ffff */
.L_x_75:
[----:B------:R-:W-:-:S07]  /*8330*/  MOV R0, UR4 ;  /* 0x0000000400007c02 */ /* 0x000fce0008000f00 */
.L_x_150:
[----:B-1----:R1:W2:Y:S02]  /*8340*/  SYNCS.PHASECHK.TRANS64.TRYWAIT P0, [R0+URZ], R3 ;  /* 0x00000003000075a7 */ /* 0x0022a400080011ff */
[----:B--2---:R-:W-:Y:S05]  /*8350*/  @!P0 NANOSLEEP.SYNCS 0x989680 ;  /* 0x009896800000895d */ /* 0x004fea0003900000 */
[----:B------:R-:W2:Y:S02]  /*8360*/  @!P0 SYNCS.PHASECHK.TRANS64 P0, [R0+URZ], R3 ;  /* 0x00000003000085a7 */ /* 0x000ea400080010ff */
[----:B--2---:R-:W-:Y:S05]  /*8370*/  @!P0 BRA `(.L_x_150) ;  /* 0xfffffffc00f08947 */ /* 0x004fea000383ffff */
[----:B------:R-:W-:Y:S05]  /*8380*/  BRA `(.L_x_151) ;  /* 0xffffffb800a47947 */ /* 0x000fea000383ffff */
.L_x_80:
[----:B-1----:R1:W2:Y:S02]  /*8390*/  SYNCS.PHASECHK.TRANS64.TRYWAIT P0, [R8+URZ+0xb0], R5 ;  /* 0x0000b005080075a7 */ /* 0x0022a400080011ff */
[----:B--2---:R-:W-:Y:S05]  /*83a0*/  @!P0 NANOSLEEP.SYNCS 0x989680 ;  /* 0x009896800000895d */ /* 0x004fea0003900000 */
[----:B------:R-:W2:Y:S02]  /*83b0*/  @!P0 SYNCS.PHASECHK.TRANS64 P0, [R8+URZ+0xb0], R5 ;  /* 0x0000b005080085a7 */ /* 0x000ea400080010ff */
[----:B--2---:R-:W-:Y:S05]  /*83c0*/  @!P0 BRA `(.L_x_80) ;  /* 0xfffffffc00f08947 */ /* 0x004fea000383ffff */
[----:B------:R-:W-:Y:S05]  /*83d0*/  BRA `(.L_x_152) ;  /* 0xffffffbc00d87947 */ /* 0x000fea000383ffff */
.L_x_83:
[----:B------:R-:W-:Y:S07]  /*83e0*/  MOV R0, UR21 ;  /* 0x0000001500007c02 */ /* 0x000fee0008000f00 */
.L_x_153:
[----:B-1----:R1:W2:Y:S02]  /*83f0*/  SYNCS.PHASECHK.TRANS64.TRYWAIT P1, [R0+URZ+0xa8], R5 ;  /* 0x0000a805000075a7 */ /* 0x0022a400080211ff */
[----:B--2---:R-:W-:Y:S05]  /*8400*/  @!P1 NANOSLEEP.SYNCS 0x989680 ;  /* 0x009896800000995d */ /* 0x004fea0003900000 */
[----:B------:R-:W2:Y:S02]  /*8410*/  @!P1 SYNCS.PHASECHK.TRANS64 P1, [R0+URZ+0xa8], R5 ;  /* 0x0000a805000095a7 */ /* 0x000ea400080210ff */
[----:B--2---:R-:W-:Y:S05]  /*8420*/  @!P1 BRA `(.L_x_153) ;  /* 0xfffffffc00f09947 */ /* 0x004fea000383ffff */
[----:B------:R-:W-:Y:S05]  /*8430*/  BRA `(.L_x_82) ;  /* 0xffffffc400547947 */ /* 0x000fea000383ffff */
.L_x_86:
[----:B-1----:R-:W-:Y:S07]  /*8440*/  MOV R5, UR21 ;  /* 0x0000001500057c02 */ /* 0x002fee0008000f00 */
.L_x_154:
[----:B-1----:R1:W2:Y:S02]  /*8450*/  SYNCS.PHASECHK.TRANS64.TRYWAIT P0, [R5+URZ+0x90], R4 ;  /* 0x00009004050075a7 */ /* 0x0022a400080011ff */
[----:B--2---:R-:W-:Y:S05]  /*8460*/  @!P0 NANOSLEEP.SYNCS 0x989680 ;  /* 0x009896800000895d */ /* 0x004fea0003900000 */
[----:B------:R-:W2:Y:S02]  /*8470*/  @!P0 SYNCS.PHASECHK.TRANS64 P0, [R5+URZ+0x90], R4 ;  /* 0x00009004050085a7 */ /* 0x000ea400080010ff */
[----:B--2---:R-:W-:Y:S05]  /*8480*/  @!P0 BRA `(.L_x_154) ;  /* 0xfffffffc00f08947 */ /* 0x004fea000383ffff */
[----:B------:R-:W-:Y:S05]  /*8490*/  BRA `(.L_x_155) ;  /* 0xffffffc400ac7947 */ /* 0x000fea000383ffff */
.L_x_87:
[----:B------:R-:W-:Y:S07]  /*84a0*/  MOV R5, UR21 ;  /* 0x0000001500057c02 */ /* 0x000fee0008000f00 */
.L_x_156:
[----:B-1----:R1:W2:Y:S02]  /*84b0*/  SYNCS.PHASECHK.TRANS64.TRYWAIT P0, [R5+URZ+0x98], R4 ;  /* 0x00009804050075a7 */ /* 0x0022a400080011ff */
[----:B--2---:R-:W-:Y:S05]  /*84c0*/  @!P0 NANOSLEEP.SYNCS 0x989680 ;  /* 0x009896800000895d */ /* 0x004fea0003900000 */
[----:B------:R-:W2:Y:S02]  /*84d0*/  @!P0 SYNCS.PHASECHK.TRANS64 P0, [R5+URZ+0x98], R4 ;  /* 0x00009804050085a7 */ /* 0x000ea400080010ff */
[----:B--2---:R-:W-:Y:S05]  /*84e0*/  @!P0 BRA `(.L_x_156) ;  /* 0xfffffffc00f08947 */ /* 0x004fea000383ffff */
[----:B------:R-:W-:Y:S05]  /*84f0*/  BRA `(.L_x_157) ;  /* 0xffffffc400ec7947 */ /* 0x000fea000383ffff */
.L_x_89:
[----:B------:R-:W-:-:S07]  /*8500*/  MOV R0, UR21 ;  /* 0x0000001500007c02 */ /* 0x000fce0008000f00 */
.L_x_158:
[----:B-1----:R1:W2:Y:S02]  /*8510*/  SYNCS.PHASECHK.TRANS64.TRYWAIT P0, [R0+URZ+0x90], R3 ;  /* 0x00009003000075a7 */ /* 0x0022a400080011ff */
[----:B--2---:R-:W-:Y:S05]  /*8520*/  @!P0 NANOSLEEP.SYNCS 0x989680 ;  /* 0x009896800000895d */ /* 0x004fea0003900000 */
[----:B------:R-:W2:Y:S02]  /*8530*/  @!P0 SYNCS.PHASECHK.TRANS64 P0, [R0+URZ+0x90], R3 ;  /* 0x00009003000085a7 */ /* 0x000ea400080010ff */
[----:B--2---:R-:W-:Y:S05]  /*8540*/  @!P0 BRA `(.L_x_158) ;  /* 0xfffffffc00f08947 */ /* 0x004fea000383ffff */
[----:B------:R-:W-:Y:S05]  /*8550*/  BRA `(.L_x_159) ;  /* 0xffffffc8005c7947 */ /* 0x000fea000383ffff */
.L_x_91:
[----:B-1----:R1:W2:Y:S02]  /*8560*/  SYNCS.PHASECHK.TRANS64.TRYWAIT P0, [R3+URZ+0xb0], R0 ;  /* 0x0000b000030075a7 */ /* 0x0022a400080011ff */
[----:B--2---:R-:W-:Y:S05]  /*8570*/  @!P0 NANOSLEEP.SYNCS 0x989680 ;  /* 0x009896800000895d */ /* 0x004fea0003900000 */
[----:B------:R-:W2:Y:S02]  /*8580*/  @!P0 SYNCS.PHASECHK.TRANS64 P0, [R3+URZ+0xb0], R0 ;  /* 0x0000b000030085a7 */ /* 0x000ea400080010ff */
[----:B--2---:R-:W-:Y:S05]  /*8590*/  @!P0 BRA `(.L_x_91) ;  /* 0xfffffffc00f08947 */ /* 0x004fea000383ffff */
[----:B------:R-:W-:Y:S05]  /*85a0*/  BRA `(.L_x_160) ;  /* 0xffffffcc00247947 */ /* 0x000fea000383ffff */
.L_x_102:
[----:B--2---:R2:W1:Y:S02]  /*85b0*/  SYNCS.PHASECHK.TRANS64.TRYWAIT P1, [R2+URZ+0x80], R5 ;  /* 0x00008005020075a7 */ /* 0x00446400080211ff */
[----:B-1----:R-:W-:Y:S05]  /*85c0*/  @!P1 NANOSLEEP.SYNCS 0x989680 ;  /* 0x009896800000995d */ /* 0x002fea0003900000 */
[----:B------:R-:W1:Y:S02]  /*85d0*/  @!P1 SYNCS.PHASECHK.TRANS64 P1, [R2+URZ+0x80], R5 ;  /* 0x00008005020095a7 */ /* 0x000e6400080210ff */
[----:B-1----:R-:W-:Y:S05]  /*85e0*/  @!P1 BRA `(.L_x_102) ;  /* 0xfffffffc00f09947 */ /* 0x002fea000383ffff */
[----:B------:R-:W-:Y:S05]  /*85f0*/  BRA `(.L_x_101) ;  /* 0xffffffd800987947 */ /* 0x000fea000383ffff */
.L_x_104:
[----:B--2---:R2:W4:Y:S02]  /*8600*/  SYNCS.PHASECHK.TRANS64.TRYWAIT P0, [R100+URZ+0xd0], R3 ;  /* 0x0000d003640075a7 */ /* 0x00452400080011ff */
[----:B----4-:R-:W-:Y:S05]  /*8610*/  @!P0 NANOSLEEP.SYNCS 0x989680 ;  /* 0x009896800000895d */ /* 0x010fea0003900000 */
[----:B------:R-:W4:Y:S02]  /*8620*/  @!P0 SYNCS.PHASECHK.TRANS64 P0, [R100+URZ+0xd0], R3 ;  /* 0x0000d003640085a7 */ /* 0x000f2400080010ff */
[----:B----4-:R-:W-:Y:S05]  /*8630*/  @!P0 BRA `(.L_x_104) ;  /* 0xfffffffc00f08947 */ /* 0x010fea000383ffff */
[----:B------:R-:W-:Y:S05]  /*8640*/  BRA `(.L_x_103) ;  /* 0xffffffd800e87947 */ /* 0x000fea000383ffff */
.L_x_112:
[----:B---3--:R3:W4:Y:S02]  /*8650*/  SYNCS.PHASECHK.TRANS64.TRYWAIT P0, [R109+URZ+0x80], R4 ;  /* 0x000080046d0075a7 */ /* 0x00872400080011ff */
[----:B----4-:R-:W-:Y:S05]  /*8660*/  @!P0 NANOSLEEP.SYNCS 0x989680 ;  /* 0x009896800000895d */ /* 0x010fea0003900000 */
[----:B------:R-:W4:Y:S02]  /*8670*/  @!P0 SYNCS.PHASECHK.TRANS64 P0, [R109+URZ+0x80], R4 ;  /* 0x000080046d0085a7 */ /* 0x000f2400080010ff */
[----:B----4-:R-:W-:Y:S05]  /*8680*/  @!P0 BRA `(.L_x_112) ;  /* 0xfffffffc00f08947 */ /* 0x010fea000383ffff */
[----:B------:R-:W-:Y:S05]  /*8690*/  BRA `(.L_x_111) ;  /* 0xffffffe400dc7947 */ /* 0x000fea000383ffff */
        .weak           $__internal_0_$__cuda_sm10x_tcgen05_guardrail_trap_col_being_dealloced_not_returned_by_alloc
        .type           $__internal_0_$__cuda_sm10x_tcgen05_guardrail_trap_col_being_dealloced_not_returned_by_alloc,@function
        .size           $__internal_0_$__cuda_sm10x_tcgen05_guardrail_trap_col_being_dealloced_not_returned_by_alloc,($__internal_1_$__cuda_sm10x_tcgen05_guardrail_trap_phase_invalid_during_alloc - $__internal_0_$__cuda_sm10x_tcgen05_guardrail_trap_col_being_dealloced_not_returned_by_alloc)
$__internal_0_$__cuda_sm10x_tcgen05_guardrail_trap_col_being_dealloced_not_returned_by_alloc:
[----:B------:R-:W-:Y:S05]  /*86a0*/  BPT.TRAP 0x1 ;  /* 0x000000040000795c */ /* 0x000fea0000300000 */
[----:B------:R-:W-:-:S04]  /*86b0*/  HFMA2 R3, -RZ, RZ, 0, 0 ;  /* 0x00000000ff037431 */ /* 0x000fc800000001ff */
[----:B------:R-:W-:Y:S05]  /*86c0*/  RET.REL.NODEC R2 `(_ZN7cutlass13device_kernelINS_4gemm6kernel13GemmUniversalIN4cute5tupleIJiiiiEEENS1_10collective13CollectiveMmaINS1_35MainloopSm100TmaUmmaWarpSpecializedILi8ELi2ELi4ENS5_IJNS4_1CILi2EEENSA_ILi1EEESC_EEEEENS5_IJNSA_ILi64EEENSA_ILi128EEESG_EEENS_12float_e4m3_tENS5_IJlSC_lEEESI_SJ_NS4_8TiledMMAINS4_8MMA_AtomIJNS4_10MMA_TraitsINS4_19SM100_MMA_F8F6F4_SSEJSI_SI_fSF_SG_NS4_17integral_constantINS4_4UMMA5MajorELSQ_0EEESR_NSO_INSP_7ScaleInELSS_0EEEST_EEEEEENS4_6LayoutINS5_IJSC_SC_SC_EEENS5_IJNSA_ILi0EEESY_SY_EEEEENS5_IJNS4_10UnderscoreES11_S11_EEEEENS4_13SM90_TMA_LOADENS4_14ComposedLayoutINS4_7SwizzleILi3ELi4ELi3EEENS4_18smem_ptr_flag_bitsILi8EEENSW_INS5_IJNSA_ILi8EEESG_EEENS5_IJSG_SC_EEEEEEEvNS4_8identityENS4_23SM90_TMA_LOAD_MULTICASTES1E_vS1F_EENS_8epilogue10collective18CollectiveEpilogueINS1I_23Sm100TmaWarpSpecializedILi2ELi2ELi32ELb0ELb0EEEJSH_NS5_IJNSW_ISF_SC_EES1N_EEESI_SJ_SI_SJ_NS1I_6fusion15FusionCallbacksIS1M_NS1P_17LinearCombinationISI_fSI_fLNS_15FloatRoundStyleE2EEESH_S1O_JEEENS4_5SM1004TMEM4LOAD26SM100_TMEM_LOAD_16dp32b32xES14_NS15_INS16_ILi2ELi4ELi3EEES19_NSW_INS5_IJS1A_SF_EEENS5_IJSF_SC_EEEEEEENS4_39AutoVectorizingCopyWithAssumedAlignmentILi128EEENS4_14SM90_TMA_STOREES23_S25_S25_EEEvvEEEEvNT_6ParamsE) ;  /* 0xffffff78024c7950 */ /* 0x000fea0003c3ffff */
        .weak           $__internal_1_$__cuda_sm10x_tcgen05_guardrail_trap_phase_invalid_during_alloc
        .type           $__internal_1_$__cuda_sm10x_tcgen05_guardrail_trap_phase_invalid_during_alloc,@function
        .size           $__internal_1_$__cuda_sm10x_tcgen05_guardrail_trap_phase_invalid_during_alloc,($__internal_2_$__cuda_sm10x_tcgen05_guardrail_trap_unallocated_columns_being_dealloced - $__internal_1_$__cuda_sm10x_tcgen05_guardrail_trap_phase_invalid_during_alloc)
$__internal_1_$__cuda_sm10x_tcgen05_guardrail_trap_phase_invalid_during_alloc:
[----:B------:R-:W-:Y:S05]  /*86d0*/  BPT.TRAP 0x1 ;  /* 0x000000040000795c */ /* 0x000fea0000300000 */
[----:B------:R-:W-:-:S04]  /*86e0*/  MOV R5, 0x0 ;  /* 0x0000000000057802 */ /* 0x000fc80000000f00 */
[----:B------:R-:W-:Y:S05]  /*86f0*/  RET.REL.NODEC R4 `(_ZN7cutlass13device_kernelINS_4gemm6kernel13GemmUniversalIN4cute5tupleIJiiiiEEENS1_10collective13CollectiveMmaINS1_35MainloopSm100TmaUmmaWarpSpecializedILi8ELi2ELi4ENS5_IJNS4_1CILi2EEENSA_ILi1EEESC_EEEEENS5_IJNSA_ILi64EEENSA_ILi128EEESG_EEENS_12float_e4m3_tENS5_IJlSC_lEEESI_SJ_NS4_8TiledMMAINS4_8MMA_AtomIJNS4_10MMA_TraitsINS4_19SM100_MMA_F8F6F4_SSEJSI_SI_fSF_SG_NS4_17integral_constantINS4_4UMMA5MajorELSQ_0EEESR_NSO_INSP_7ScaleInELSS_0EEEST_EEEEEENS4_6LayoutINS5_IJSC_SC_SC_EEENS5_IJNSA_ILi0EEESY_SY_EEEEENS5_IJNS4_10UnderscoreES11_S11_EEEEENS4_13SM90_TMA_LOADENS4_14ComposedLayoutINS4_7SwizzleILi3ELi4ELi3EEENS4_18smem_ptr_flag_bitsILi8EEENSW_INS5_IJNSA_ILi8EEESG_EEENS5_IJSG_SC_EEEEEEEvNS4_8identityENS4_23SM90_TMA_LOAD_MULTICASTES1E_vS1F_EENS_8epilogue10collective18CollectiveEpilogueINS1I_23Sm100TmaWarpSpecializedILi2ELi2ELi32ELb0ELb0EEEJSH_NS5_IJNSW_ISF_SC_EES1N_EEESI_SJ_SI_SJ_NS1I_6fusion15FusionCallbacksIS1M_NS1P_17LinearCombinationISI_fSI_fLNS_15FloatRoundStyleE2EEESH_S1O_JEEENS4_5SM1004TMEM4LOAD26SM100_TMEM_LOAD_16dp32b32xES14_NS15_INS16_ILi2ELi4ELi3EEES19_NSW_INS5_IJS1A_SF_EEENS5_IJSF_SC_EEEEEEENS4_39AutoVectorizingCopyWithAssumedAlignmentILi128EEENS4_14SM90_TMA_STOREES23_S25_S25_EEEvvEEEEvNT_6ParamsE) ;  /* 0xffffff7804407950 */ /* 0x000fea0003c3ffff */
        .weak           $__internal_2_$__cuda_sm10x_tcgen05_guardrail_trap_unallocated_columns_being_dealloced
        .type           $__internal_2_$__cuda_sm10x_tcgen05_guardrail_trap_unallocated_columns_being_dealloced,@function
        .size           $__internal_2_$__cuda_sm10x_tcgen05_guardrail_trap_unallocated_columns_being_dealloced,(.L_x_162 - $__internal_2_$__cuda_sm10x_tcgen05_guardrail_trap_unallocated_columns_being_dealloced)
$__internal_2_$__cuda_sm10x_tcgen05_guardrail_trap_unallocated_columns_being_dealloced:
[----:B------:R-:W-:Y:S05]  /*8700*/  BPT.TRAP 0x1 ;  /* 0x000000040000795c */ /* 0x000fea0000300000 */
[----:B------:R-:W-:-:S04]  /*8710*/  HFMA2 R3, -RZ, RZ, 0, 0 ;  /* 0x00000000ff037431 */ /* 0x000fc800000001ff */
[----:B------:R-:W-:Y:S05]  /*8720*/  RET.REL.NODEC R2 `(_ZN7cutlass13device_kernelINS_4gemm6kernel13GemmUniversalIN4cute5tupleIJiiiiEEENS1_10collective13CollectiveMmaINS1_35MainloopSm100TmaUmmaWarpSpecializedILi8ELi2ELi4ENS5_IJNS4_1CILi2EEENSA_ILi1EEESC_EEEEENS5_IJNSA_ILi64EEENSA_ILi128EEESG_EEENS_12float_e4m3_tENS5_IJlSC_lEEESI_SJ_NS4_8TiledMMAINS4_8MMA_AtomIJNS4_10MMA_TraitsINS4_19SM100_MMA_F8F6F4_SSEJSI_SI_fSF_SG_NS4_17integral_constantINS4_4UMMA5MajorELSQ_0EEESR_NSO_INSP_7ScaleInELSS_0EEEST_EEEEEENS4_6LayoutINS5_IJSC_SC_SC_EEENS5_IJNSA_ILi0EEESY_SY_EEEEENS5_IJNS4_10UnderscoreES11_S11_EEEEENS4_13SM90_TMA_LOADENS4_14ComposedLayoutINS4_7SwizzleILi3ELi4ELi3EEENS4_18smem_ptr_flag_bitsILi8EEENSW_INS5_IJNSA_ILi8EEESG_EEENS5_IJSG_SC_EEEEEEEvNS4_8identityENS4_23SM90_TMA_LOAD_MULTICASTES1E_vS1F_EENS_8epilogue10collective18CollectiveEpilogueINS1I_23Sm100TmaWarpSpecializedILi2ELi2ELi32ELb0ELb0EEEJSH_NS5_IJNSW_ISF_SC_EES1N_EEESI_SJ_SI_SJ_NS1I_6fusion15FusionCallbacksIS1M_NS1P_17LinearCombinationISI_fSI_fLNS_15FloatRoundStyleE2EEESH_S1O_JEEENS4_5SM1004TMEM4LOAD26SM100_TMEM_LOAD_16dp32b32xES14_NS15_INS16_ILi2ELi4ELi3EEES19_NSW_INS5_IJS1A_SF_EEENS5_IJSF_SC_EEEEEEENS4_39AutoVectorizingCopyWithAssumedAlignmentILi128EEENS4_14SM90_TMA_STOREES23_S25_S25_EEEvvEEEEvNT_6ParamsE) ;  /* 0xffffff7802347950 */ /* 0x000fea0003c3ffff */
.L_x_161:
[----:B------:R-:W-:-:S00]  /*8730*/  BRA `(.L_x_161) ;  /* 0xfffffffc00fc7947 */ /* 0x000fc0000383ffff */
[----:B------:R-:W-:-:S00]  /*8740*/  NOP ;  /* 0x0000000000007918 */ /* 0x000fc00000000000 */
        /* <DEDUP_REMOVED lines=11> */
.L_x_162:


//--------------------- .nv.global.init           --------------------------
	.section	.nv.global.init,"aw",@progbits
.nv.global.init:
	.type		$str$27,@object
	.size		$str$27,($str$28 - $str$27)
$str$27:
        /*0000*/ 	.byte	0x28, 0x61, 0x64, 0x64, 0x72, 0x65, 0x73, 0x73, 0x20, 0x26, 0x20, 0x6d, 0x61, 0x73, 0x6b, 0x29
        /*0010*/ 	.byte	0x20, 0x3d, 0x3d, 0x20, 0x30, 0x00
	.type		$str$28,@object
	.size		$str$28,($str$26 - $str$28)
$str$28:
        /*0016*/ 	.byte	0x2f, 0x74, 0x6d, 0x70, 0x2f, 0x63, 0x75, 0x74, 0x6c, 0x61, 0x73, 0x73, 0x5f, 0x73, 0x77, 0x65
        /*0026*/ 	.byte	0x65, 0x70, 0x5f, 0x73, 0x72, 0x63, 0x2f, 0x69, 0x6e, 0x63, 0x6c, 0x75, 0x64, 0x65, 0x2f, 0x63
        /*0036*/ 	.byte	0x75, 0x74, 0x65, 0x2f, 0x70, 0x6f, 0x69, 0x6e, 0x74, 0x65, 0x72, 0x5f, 0x66, 0x6c, 0x61, 0x67
        /*0046*/ 	.byte	0x67, 0x65, 0x64, 0x2e, 0x68, 0x70, 0x70, 0x00
	.type		$str$26,@object
	.size		$str$26,($str$25 - $str$26)
$str$26:
        /*004e*/ 	.byte	0x2f, 0x74, 0x6d, 0x70, 0x2f, 0x63, 0x75, 0x74, 0x6c, 0x61, 0x73, 0x73, 0x5f, 0x73, 0x77, 0x65
        /*005e*/ 	.byte	0x65, 0x70, 0x5f, 0x73, 0x72, 0x63, 0x2f, 0x69, 0x6e, 0x63, 0x6c, 0x75, 0x64, 0x65, 0x2f, 0x63
        /*006e*/ 	.byte	0x75, 0x74, 0x65, 0x2f, 0x61, 0x74, 0x6f, 0x6d, 0x2f, 0x63, 0x6f, 0x70, 0x79, 0x5f, 0x74, 0x72
        /*007e*/ 	.byte	0x61, 0x69, 0x74, 0x73, 0x5f, 0x73, 0x6d, 0x31, 0x30, 0x30, 0x2e, 0x68, 0x70, 0x70, 0x00
	.type		$str$25,@object
	.size		$str$25,(__unnamed_1 - $str$25)
$str$25:
        /*008d*/ 	.byte	0x28, 0x28, 0x75, 0x69, 0x6e, 0x74, 0x33, 0x32, 0x5f, 0x74, 0x28, 0x74, 0x68, 0x72, 0x65, 0x61
        /*009d*/ 	.byte	0x64, 0x49, 0x64, 0x78, 0x2e, 0x78, 0x29, 0x20, 0x2f, 0x20, 0x33, 0x32, 0x29, 0x20, 0x25, 0x20
        /*00ad*/ 	.byte	0x34, 0x29, 0x20, 0x3d, 0x3d, 0x20, 0x28, 0x28, 0x28, 0x74, 0x6d, 0x65, 0x6d, 0x5f, 0x61, 0x64
        /*00bd*/ 	.byte	0x64, 0x72, 0x20, 0x3e, 0x3e, 0x20, 0x31, 0x36, 0x29, 0x20, 0x2f, 0x20, 0x33, 0x32, 0x29, 0x20
        /*00cd*/ 	.byte	0x25, 0x20, 0x34, 0x29, 0x00
	.type		__unnamed_1,@object
	.size		__unnamed_1,(__unnamed_2 - __unnamed_1)
__unnamed_1:
        /*00d2*/ 	.byte	0x61, 0x75, 0x74, 0x6f, 0x20, 0x63, 0x75, 0x74, 0x65, 0x3a, 0x3a, 0x61, 0x73, 0x5f, 0x70, 0x6f
        /* <DEDUP_REMOVED lines=24> */
        /*0262*/ 	.byte	0x3c, 0x34, 0x30, 0x39, 0x36, 0x3e, 0x3e, 0x3e, 0x3e, 0x5d, 0x00
	.type		__unnamed_2,@object
	.size		__unnamed_2,(.L_2 - __unnamed_2)
__unnamed_2:
        /* <DEDUP_REMOVED lines=40> */
        /*04ed*/ 	.byte	0x74, 0x65, 0x3a, 0x3a, 0x43, 0x3c, 0x30, 0x3e, 0x3e, 0x3e, 0x3e, 0x5d, 0x00
.L_2:


//--------------------- .nv.shared._ZN7cutlass13device_kernelINS_4gemm6kernel13GemmUniversalIN4cute5tupleIJiiiiEEENS1_10collective13CollectiveMmaINS1_35MainloopSm100TmaUmmaWarpSpecializedILi8ELi2ELi4ENS5_IJNS4_1CILi2EEENSA_ILi1EEESC_EEEEENS5_IJNSA_ILi64EEENSA_ILi128EEESG_EEENS_12float_e4m3_tENS5_IJlSC_lEEESI_SJ_NS4_8TiledMMAINS4_8MMA_AtomIJNS4_10MMA_TraitsINS4_19SM100_MMA_F8F6F4_SSEJSI_SI_fSF_SG_NS4_17integral_constantINS4_4UMMA5MajorELSQ_0EEESR_NSO_INSP_7ScaleInELSS_0EEEST_EEEEEENS4_6LayoutINS5_IJSC_SC_SC_EEENS5_IJNSA_ILi0EEESY_SY_EEEEENS5_IJNS4_10UnderscoreES11_S11_EEEEENS4_13SM90_TMA_LOADENS4_14ComposedLayoutINS4_7SwizzleILi3ELi4ELi3EEENS4_18smem_ptr_flag_bitsILi8EEENSW_INS5_IJNSA_ILi8EEESG_EEENS5_IJSG_SC_EEEEEEEvNS4_8identityENS4_23SM90_TMA_LOAD_MULTICASTES1E_vS1F_EENS_8epilogue10collective18CollectiveEpilogueINS1I_23Sm100TmaWarpSpecializedILi2ELi2ELi32ELb0ELb0EEEJSH_NS5_IJNSW_ISF_SC_EES1N_EEESI_SJ_SI_SJ_NS1I_6fusion15FusionCallbacksIS1M_NS1P_17LinearCombinationISI_fSI_fLNS_15FloatRoundStyleE2EEESH_S1O_JEEENS4_5SM1004TMEM4LOAD26SM100_TMEM_LOAD_16dp32b32xES14_NS15_INS16_ILi2ELi4ELi3EEES19_NSW_INS5_IJS1A_SF_EEENS5_IJSF_SC_EEEEEEENS4_39AutoVectorizingCopyWithAssumedAlignmentILi128EEENS4_14SM90_TMA_STOREES23_S25_S25_EEEvvEEEEvNT_6ParamsE --------------------------
	.section	.nv.shared._ZN7cutlass13device_kernelINS_4gemm6kernel13GemmUniversalIN4cute5tupleIJiiiiEEENS1_10collective13CollectiveMmaINS1_35MainloopSm100TmaUmmaWarpSpecializedILi8ELi2ELi4ENS5_IJNS4_1CILi2EEENSA_ILi1EEESC_EEEEENS5_IJNSA_ILi64EEENSA_ILi128EEESG_EEENS_12float_e4m3_tENS5_IJlSC_lEEESI_SJ_NS4_8TiledMMAINS4_8MMA_AtomIJNS4_10MMA_TraitsINS4_19SM100_MMA_F8F6F4_SSEJSI_SI_fSF_SG_NS4_17integral_constantINS4_4UMMA5MajorELSQ_0EEESR_NSO_INSP_7ScaleInELSS_0EEEST_EEEEEENS4_6LayoutINS5_IJSC_SC_SC_EEENS5_IJNSA_ILi0EEESY_SY_EEEEENS5_IJNS4_10UnderscoreES11_S11_EEEEENS4_13SM90_TMA_LOADENS4_14ComposedLayoutINS4_7SwizzleILi3ELi4ELi3EEENS4_18smem_ptr_flag_bitsILi8EEENSW_INS5_IJNSA_ILi8EEESG_EEENS5_IJSG_SC_EEEEEEEvNS4_8identityENS4_23SM90_TMA_LOAD_MULTICASTES1E_vS1F_EENS_8epilogue10collective18CollectiveEpilogueINS1I_23Sm100TmaWarpSpecializedILi2ELi2ELi32ELb0ELb0EEEJSH_NS5_IJNSW_ISF_SC_EES1N_EEESI_SJ_SI_SJ_NS1I_6fusion15FusionCallbacksIS1M_NS1P_17LinearCombinationISI_fSI_fLNS_15FloatRoundStyleE2EEESH_S1O_JEEENS4_5SM1004TMEM4LOAD26SM100_TMEM_LOAD_16dp32b32xES14_NS15_INS16_ILi2ELi4ELi3EEES19_NSW_INS5_IJS1A_SF_EEENS5_IJSF_SC_EEEEEEENS4_39AutoVectorizingCopyWithAssumedAlignmentILi128EEENS4_14SM90_TMA_STOREES23_S25_S25_EEEvvEEEEvNT_6ParamsE,"aw",@nobits
	.sectionflags	@""
	.align	16
	.zero		1024


//--------------------- .nv.shared.reserved.0     --------------------------
	.section	.nv.shared.reserved.0,"aw",@nobits
	.weak		__nv_reservedSMEM_offset_0_alias
	.size		__nv_reservedSMEM_offset_0_alias, 0, 64
	.other		__nv_reservedSMEM_offset_0_alias,@"STO_CUDA_RESERVED_SHARED STV_DEFAULT"
__nv_reservedSMEM_offset_0_alias:
	.zero		0
.nv.shared.reserved.0:
	.zero		64
	.weak		__nv_reservedSMEM_tcgen05_partition
	.type		__nv_reservedSMEM_tcgen05_partition,@object
	.size		__nv_reservedSMEM_tcgen05_partition,(.L_0 - __nv_reservedSMEM_tcgen05_partition)
__nv_reservedSMEM_tcgen05_partition:
	.zero		32
.L_0:


//--------------------- .nv.global                --------------------------
	.section	.nv.global,"aw",@nobits
.nv.global:
	.type		_ZN40_INTERNAL_6ed593ff_4_k_cu_26d47871_107564cute1_E,@object
	.size		_ZN40_INTERNAL_6ed593ff_4_k_cu_26d47871_107564cute1_E,(_ZN40_INTERNAL_6ed593ff_4_k_cu_26d47871_107564cuda3std3__45__cpo6cbeginE - _ZN40_INTERNAL_6ed593ff_4_k_cu_26d47871_107564cute1_E)
_ZN40_INTERNAL_6ed593ff_4_k_cu_26d47871_107564cute1_E:
	.zero		1
	.type		_ZN40_INTERNAL_6ed593ff_4_k_cu_26d47871_107564cuda3std3__45__cpo6cbeginE,@object
	.size		_ZN40_INTERNAL_6ed593ff_4_k_cu_26d47871_107564cuda3std3__45__cpo6cbeginE,(_ZN40_INTERNAL_6ed593ff_4_k_cu_26d47871_107564cuda3std3__48in_placeE - _ZN40_INTERNAL_6ed593ff_4_k_cu_26d47871_107564cuda3std3__45__cpo6cbeginE)
_ZN40_INTERNAL_6ed593ff_4_k_cu_26d47871_107564cuda3std3__45__cpo6cbeginE:
	.zero		1
	.type		_ZN40_INTERNAL_6ed593ff_4_k_cu_26d47871_107564cuda3std3__48in_placeE,@object
	.size		_ZN40_INTERNAL_6ed593ff_4_k_cu_26d47871_107564cuda3std3__48in_placeE,(_ZN40_INTERNAL_6ed593ff_4_k_cu_26d47871_107564cuda3std6ranges3__45__cpo9iter_moveE - _ZN40_INTERNAL_6ed593ff_4_k_cu_26d47871_107564cuda3std3__48in_placeE)
_ZN40_INTERNAL_6ed593ff_4_k_cu_26d47871_107564cuda3std3__48in_placeE:
	.zero		1
	.type		_ZN40_INTERNAL_6ed593ff_4_k_cu_26d47871_107564cuda3std6ranges3__45__cpo9iter_moveE,@object
	.size		_ZN40_INTERNAL_6ed593ff_4_k_cu_26d47871_107564cuda3std6ranges3__45__cpo9iter_moveE,(_ZN40_INTERNAL_6ed593ff_4_k_cu_26d47871_107564cuda3std3__45__cpo5beginE - _ZN40_INTERNAL_6ed593ff_4_k_cu_26d47871_107564cuda3std6ranges3__45__cpo9iter_moveE)
_ZN40_INTERNAL_6ed593ff_4_k_cu_26d47871_107564cuda3std6ranges3__45__cpo9iter_moveE:
	.zero		1
	.type		_ZN40_INTERNAL_6ed593ff_4_k_cu_26d47871_107564cuda3std3__45__cpo5beginE,@object
	.size		_ZN40_INTERNAL_6ed593ff_4_k_cu_26d47871_107564cuda3std3__45__cpo5beginE,(_ZN40_INTERNAL_6ed593ff_4_k_cu_26d47871_107564cuda3std3__442_GLOBAL__N__6ed593ff_4_k_cu_26d47871_107566ignoreE - _ZN40_INTERNAL_6ed593ff_4_k_cu_26d47871_107564cuda3std3__45__cpo5beginE)
_ZN40_INTERNAL_6ed593ff_4_k_cu_26d47871_107564cuda3std3__45__cpo5beginE:
	.zero		1
	.type		_ZN40_INTERNAL_6ed593ff_4_k_cu_26d47871_107564cuda3std3__442_GLOBAL__N__6ed593ff_4_k_cu_26d47871_107566ignoreE,@object
	.size		_ZN40_INTERNAL_6ed593ff_4_k_cu_26d47871_107564cuda3std3__442_GLOBAL__N__6ed593ff_4_k_cu_26d47871_107566ignoreE,(_ZN40_INTERNAL_6ed593ff_4_k_cu_26d47871_107564cute7productE - _ZN40_INTERNAL_6ed593ff_4_k_cu_26d47871_107564cuda3std3__442_GLOBAL__N__6ed593ff_4_k_cu_26d47871_107566ignoreE)
_ZN40_INTERNAL_6ed593ff_4_k_cu_26d47871_107564cuda3std3__442_GLOBAL__N__6ed593ff_4_k_cu_26d47871_107566ignoreE:
	.zero		1
	.type		_ZN40_INTERNAL_6ed593ff_4_k_cu_26d47871_107564cute7productE,@object
	.size		_ZN40_INTERNAL_6ed593ff_4_k_cu_26d47871_107564cute7productE,(_ZN40_INTERNAL_6ed593ff_4_k_cu_26d47871_107564cuda3std3__45__cpo3endE - _ZN40_INTERNAL_6ed593ff_4_k_cu_26d47871_107564cute7productE)
_ZN40_INTERNAL_6ed593ff_4_k_cu_26d47871_107564cute7productE:
	.zero		1
	.type		_ZN40_INTERNAL_6ed593ff_4_k_cu_26d47871_107564cuda3std3__45__cpo3endE,@object
	.size		_ZN40_INTERNAL_6ed593ff_4_k_cu_26d47871_107564cuda3std3__45__cpo3endE,(_ZN40_INTERNAL_6ed593ff_4_k_cu_26d47871_107564cuda3std3__419piecewise_constructE - _ZN40_INTERNAL_6ed593ff_4_k_cu_26d47871_107564cuda3std3__45__cpo3endE)
_ZN40_INTERNAL_6ed593ff_4_k_cu_26d47871_107564cuda3std3__45__cpo3endE:
	.zero		1
	.type		_ZN40_INTERNAL_6ed593ff_4_k_cu_26d47871_107564cuda3std3__419piecewise_constructE,@object
	.size		_ZN40_INTERNAL_6ed593ff_4_k_cu_26d47871_107564cuda3std3__419piecewise_constructE,(_ZN40_INTERNAL_6ed593ff_4_k_cu_26d47871_107564cuda3std3__45__cpo4cendE - _ZN40_INTERNAL_6ed593ff_4_k_cu_26d47871_107564cuda3std3__419piecewise_constructE)
_ZN40_INTERNAL_6ed593ff_4_k_cu_26d47871_107564cuda3std3__419piecewise_constructE:
	.zero		1
	.type		_ZN40_INTERNAL_6ed593ff_4_k_cu_26d47871_107564cuda3std3__45__cpo4cendE,@object
	.size		_ZN40_INTERNAL_6ed593ff_4_k_cu_26d47871_107564cuda3std3__45__cpo4cendE,(_ZN40_INTERNAL_6ed593ff_4_k_cu_26d47871_107564cuda3std6ranges3__45__cpo4swapE - _ZN40_INTERNAL_6ed593ff_4_k_cu_26d47871_107564cuda3std3__45__cpo4cendE)
_ZN40_INTERNAL_6ed593ff_4_k_cu_26d47871_107564cuda3std3__45__cpo4cendE:
	.zero		1
	.type		_ZN40_INTERNAL_6ed593ff_4_k_cu_26d47871_107564cuda3std6ranges3__45__cpo4swapE,@object
	.size		_ZN40_INTERNAL_6ed593ff_4_k_cu_26d47871_107564cuda3std6ranges3__45__cpo4swapE,(.L_10 - _ZN40_INTERNAL_6ed593ff_4_k_cu_26d47871_107564cuda3std6ranges3__45__cpo4swapE)
_ZN40_INTERNAL_6ed593ff_4_k_cu_26d47871_107564cuda3std6ranges3__45__cpo4swapE:
	.zero		1
.L_10:


//--------------------- .nv.constant0._ZN7cutlass13device_kernelINS_4gemm6kernel13GemmUniversalIN4cute5tupleIJiiiiEEENS1_10collective13CollectiveMmaINS1_35MainloopSm100TmaUmmaWarpSpecializedILi8ELi2ELi4ENS5_IJNS4_1CILi2EEENSA_ILi1EEESC_EEEEENS5_IJNSA_ILi64EEENSA_ILi128EEESG_EEENS_12float_e4m3_tENS5_IJlSC_lEEESI_SJ_NS4_8TiledMMAINS4_8MMA_AtomIJNS4_10MMA_TraitsINS4_19SM100_MMA_F8F6F4_SSEJSI_SI_fSF_SG_NS4_17integral_constantINS4_4UMMA5MajorELSQ_0EEESR_NSO_INSP_7ScaleInELSS_0EEEST_EEEEEENS4_6LayoutINS5_IJSC_SC_SC_EEENS5_IJNSA_ILi0EEESY_SY_EEEEENS5_IJNS4_10UnderscoreES11_S11_EEEEENS4_13SM90_TMA_LOADENS4_14ComposedLayoutINS4_7SwizzleILi3ELi4ELi3EEENS4_18smem_ptr_flag_bitsILi8EEENSW_INS5_IJNSA_ILi8EEESG_EEENS5_IJSG_SC_EEEEEEEvNS4_8identityENS4_23SM90_TMA_LOAD_MULTICASTES1E_vS1F_EENS_8epilogue10collective18CollectiveEpilogueINS1I_23Sm100TmaWarpSpecializedILi2ELi2ELi32ELb0ELb0EEEJSH_NS5_IJNSW_ISF_SC_EES1N_EEESI_SJ_SI_SJ_NS1I_6fusion15FusionCallbacksIS1M_NS1P_17LinearCombinationISI_fSI_fLNS_15FloatRoundStyleE2EEESH_S1O_JEEENS4_5SM1004TMEM4LOAD26SM100_TMEM_LOAD_16dp32b32xES14_NS15_INS16_ILi2ELi4ELi3EEES19_NSW_INS5_IJS1A_SF_EEENS5_IJSF_SC_EEEEEEENS4_39AutoVectorizingCopyWithAssumedAlignmentILi128EEENS4_14SM90_TMA_STOREES23_S25_S25_EEEvvEEEEvNT_6ParamsE --------------------------
	.section	.nv.constant0._ZN7cutlass13device_kernelINS_4gemm6kernel13GemmUniversalIN4cute5tupleIJiiiiEEENS1_10collective13CollectiveMmaINS1_35MainloopSm100TmaUmmaWarpSpecializedILi8ELi2ELi4ENS5_IJNS4_1CILi2EEENSA_ILi1EEESC_EEEEENS5_IJNSA_ILi64EEENSA_ILi128EEESG_EEENS_12float_e4m3_tENS5_IJlSC_lEEESI_SJ_NS4_8TiledMMAINS4_8MMA_AtomIJNS4_10MMA_TraitsINS4_19SM100_MMA_F8F6F4_SSEJSI_SI_fSF_SG_NS4_17integral_constantINS4_4UMMA5MajorELSQ_0EEESR_NSO_INSP_7ScaleInELSS_0EEEST_EEEEEENS4_6LayoutINS5_IJSC_SC_SC_EEENS5_IJNSA_ILi0EEESY_SY_EEEEENS5_IJNS4_10UnderscoreES11_S11_EEEEENS4_13SM90_TMA_LOADENS4_14ComposedLayoutINS4_7SwizzleILi3ELi4ELi3EEENS4_18smem_ptr_flag_bitsILi8EEENSW_INS5_IJNSA_ILi8EEESG_EEENS5_IJSG_SC_EEEEEEEvNS4_8identityENS4_23SM90_TMA_LOAD_MULTICASTES1E_vS1F_EENS_8epilogue10collective18CollectiveEpilogueINS1I_23Sm100TmaWarpSpecializedILi2ELi2ELi32ELb0ELb0EEEJSH_NS5_IJNSW_ISF_SC_EES1N_EEESI_SJ_SI_SJ_NS1I_6fusion15FusionCallbacksIS1M_NS1P_17LinearCombinationISI_fSI_fLNS_15FloatRoundStyleE2EEESH_S1O_JEEENS4_5SM1004TMEM4LOAD26SM100_TMEM_LOAD_16dp32b32xES14_NS15_INS16_ILi2ELi4ELi3EEES19_NSW_INS5_IJS1A_SF_EEENS5_IJSF_SC_EEEEEEENS4_39AutoVectorizingCopyWithAssumedAlignmentILi128EEENS4_14SM90_TMA_STOREES23_S25_S25_EEEvvEEEEvNT_6ParamsE,"a",@progbits
	.sectionflags	@""
	.align	4
.nv.constant0._ZN7cutlass13device_kernelINS_4gemm6kernel13GemmUniversalIN4cute5tupleIJiiiiEEENS1_10collective13CollectiveMmaINS1_35MainloopSm100TmaUmmaWarpSpecializedILi8ELi2ELi4ENS5_IJNS4_1CILi2EEENSA_ILi1EEESC_EEEEENS5_IJNSA_ILi64EEENSA_ILi128EEESG_EEENS_12float_e4m3_tENS5_IJlSC_lEEESI_SJ_NS4_8TiledMMAINS4_8MMA_AtomIJNS4_10MMA_TraitsINS4_19SM100_MMA_F8F6F4_SSEJSI_SI_fSF_SG_NS4_17integral_constantINS4_4UMMA5MajorELSQ_0EEESR_NSO_INSP_7ScaleInELSS_0EEEST_EEEEEENS4_6LayoutINS5_IJSC_SC_SC_EEENS5_IJNSA_ILi0EEESY_SY_EEEEENS5_IJNS4_10UnderscoreES11_S11_EEEEENS4_13SM90_TMA_LOADENS4_14ComposedLayoutINS4_7SwizzleILi3ELi4ELi3EEENS4_18smem_ptr_flag_bitsILi8EEENSW_INS5_IJNSA_ILi8EEESG_EEENS5_IJSG_SC_EEEEEEEvNS4_8identityENS4_23SM90_TMA_LOAD_MULTICASTES1E_vS1F_EENS_8epilogue10collective18CollectiveEpilogueINS1I_23Sm100TmaWarpSpecializedILi2ELi2ELi32ELb0ELb0EEEJSH_NS5_IJNSW_ISF_SC_EES1N_EEESI_SJ_SI_SJ_NS1I_6fusion15FusionCallbacksIS1M_NS1P_17LinearCombinationISI_fSI_fLNS_15FloatRoundStyleE2EEESH_S1O_JEEENS4_5SM1004TMEM4LOAD26SM100_TMEM_LOAD_16dp32b32xES14_NS15_INS16_ILi2ELi4ELi3EEES19_NSW_INS5_IJS1A_SF_EEENS5_IJSF_SC_EEEEEEENS4_39AutoVectorizingCopyWithAssumedAlignmentILi128EEENS4_14SM90_TMA_STOREES23_S25_S25_EEEvvEEEEvNT_6ParamsE:
	.zero		2944


//--------------------- SYMBOLS --------------------------

	.type		.nv.reservedSmem.offset0,@object
	.size		.nv.reservedSmem.offset0,0x4
	.type		.nv.reservedSmem.cap,@object
	.size		.nv.reservedSmem.cap,0x4
	.type		__assertfail,@function
